	.target	sm_90a

	.elftype	@"ET_EXEC"


//--------------------- .note.nv.tkinfo           --------------------------
	.section	.note.nv.tkinfo,"",@"SHT_NOTE"
	.sectionflags	@"SHF_NOTE_NV_TKINFO"
	.tkinfo
        /*0018*/ 	.word	0x00000002
        /*0030*/ 	.string	""
        /*0030*/ 	.string	"ptxas"
        /*0030*/ 	.string	"Cuda compilation tools, release 13.0, V13.0.88"
        /*0030*/ 	.string	"Build cuda_13.0.r13.0/compiler.36424714_0"
        /*0030*/ 	.string	"-arch sm_90a -m 64 "



//--------------------- .note.nv.cuinfo           --------------------------
	.section	.note.nv.cuinfo,"",@"SHT_NOTE"
	.sectionflags	@"SHF_NOTE_NV_CUINFO"
        /*0018*/ 	.short	0x0002
        /*001a*/ 	.short	0x005a
        /*001c*/ 	.short	0x0082
	.zero		2


//--------------------- .nv.info                  --------------------------
	.section	.nv.info,"",@"SHT_CUDA_INFO"
	.align	4


	//----- nvinfo : EIATTR_REGCOUNT
	.align		4
        /*0000*/ 	.byte	0x04, 0x2f
        /*0002*/ 	.short	(.L_12 - .L_11)
	.align		4
.L_11:
        /*0004*/ 	.word	index@(_ZN7cutlass13device_kernelINS_4gemm6kernel13GemmUniversalIN4cute5tupleIJiiiiEEENS1_10collective13CollectiveMmaINS1_37MainloopSm90TmaGmmaWarpSpecializedFP8ILi4ENS5_IJNS4_1CILi2EEENSA_ILi1EEESC_EEENS1_35KernelTmaWarpSpecializedCooperativeEEENS5_IJNSA_ILi192EEENSA_ILi176EEENSA_ILi128EEEEEENS_12float_e4m3_tENS5_IJlSC_lEEESK_SL_NS4_8TiledMMAINS4_8MMA_AtomIJNS4_4SM904GMMA30MMA_64x16x32_F32E4M3E4M3_SS_TNILNSP_7ScaleInE1ELSR_1EEEEEENS4_6LayoutISD_NS5_IJSC_NSA_ILi0EEESV_EEEEENS5_IJNS4_10UnderscoreESY_SY_EEEEENS4_13SM90_TMA_LOADENS4_14ComposedLayoutINS4_7SwizzleILi3ELi4ELi3EEENS4_18smem_ptr_flag_bitsILi8EEENSU_INS5_IJNSA_ILi8EEESI_EEENS5_IJSI_SC_EEEEEEEvNS4_8identityENS4_23SM90_TMA_LOAD_MULTICASTES1B_vS1C_EENS_8epilogue10collective6detail29Sm90TmaWarpSpecializedAdapterINS1G_15DefaultEpilogueISK_SL_SL_NS1F_6thread17LinearCombinationISK_Li1EffLNS1K_9ScaleType4KindE0ELNS_15FloatRoundStyleE2ESK_EENS1_15EpilogueDefaultEEEEEvvEEEEvNT_6ParamsE)
        /*0008*/ 	.word	0x000000a8


	//----- nvinfo : EIATTR_FRAME_SIZE
	.align		4
.L_12:
        /*000c*/ 	.byte	0x04, 0x11
        /*000e*/ 	.short	(.L_14 - .L_13)
	.align		4
.L_13:
        /*0010*/ 	.word	index@(_ZN7cutlass13device_kernelINS_4gemm6kernel13GemmUniversalIN4cute5tupleIJiiiiEEENS1_10collective13CollectiveMmaINS1_37MainloopSm90TmaGmmaWarpSpecializedFP8ILi4ENS5_IJNS4_1CILi2EEENSA_ILi1EEESC_EEENS1_35KernelTmaWarpSpecializedCooperativeEEENS5_IJNSA_ILi192EEENSA_ILi176EEENSA_ILi128EEEEEENS_12float_e4m3_tENS5_IJlSC_lEEESK_SL_NS4_8TiledMMAINS4_8MMA_AtomIJNS4_4SM904GMMA30MMA_64x16x32_F32E4M3E4M3_SS_TNILNSP_7ScaleInE1ELSR_1EEEEEENS4_6LayoutISD_NS5_IJSC_NSA_ILi0EEESV_EEEEENS5_IJNS4_10UnderscoreESY_SY_EEEEENS4_13SM90_TMA_LOADENS4_14ComposedLayoutINS4_7SwizzleILi3ELi4ELi3EEENS4_18smem_ptr_flag_bitsILi8EEENSU_INS5_IJNSA_ILi8EEESI_EEENS5_IJSI_SC_EEEEEEEvNS4_8identityENS4_23SM90_TMA_LOAD_MULTICASTES1B_vS1C_EENS_8epilogue10collective6detail29Sm90TmaWarpSpecializedAdapterINS1G_15DefaultEpilogueISK_SL_SL_NS1F_6thread17LinearCombinationISK_Li1EffLNS1K_9ScaleType4KindE0ELNS_15FloatRoundStyleE2ESK_EENS1_15EpilogueDefaultEEEEEvvEEEEvNT_6ParamsE)
        /*0014*/ 	.word	0x000002a0


	//----- nvinfo : EIATTR_MIN_STACK_SIZE
	.align		4
.L_14:
        /*0018*/ 	.byte	0x04, 0x12
        /*001a*/ 	.short	(.L_16 - .L_15)
	.align		4
.L_15:
        /*001c*/ 	.word	index@(_ZN7cutlass13device_kernelINS_4gemm6kernel13GemmUniversalIN4cute5tupleIJiiiiEEENS1_10collective13CollectiveMmaINS1_37MainloopSm90TmaGmmaWarpSpecializedFP8ILi4ENS5_IJNS4_1CILi2EEENSA_ILi1EEESC_EEENS1_35KernelTmaWarpSpecializedCooperativeEEENS5_IJNSA_ILi192EEENSA_ILi176EEENSA_ILi128EEEEEENS_12float_e4m3_tENS5_IJlSC_lEEESK_SL_NS4_8TiledMMAINS4_8MMA_AtomIJNS4_4SM904GMMA30MMA_64x16x32_F32E4M3E4M3_SS_TNILNSP_7ScaleInE1ELSR_1EEEEEENS4_6LayoutISD_NS5_IJSC_NSA_ILi0EEESV_EEEEENS5_IJNS4_10UnderscoreESY_SY_EEEEENS4_13SM90_TMA_LOADENS4_14ComposedLayoutINS4_7SwizzleILi3ELi4ELi3EEENS4_18smem_ptr_flag_bitsILi8EEENSU_INS5_IJNSA_ILi8EEESI_EEENS5_IJSI_SC_EEEEEEEvNS4_8identityENS4_23SM90_TMA_LOAD_MULTICASTES1B_vS1C_EENS_8epilogue10collective6detail29Sm90TmaWarpSpecializedAdapterINS1G_15DefaultEpilogueISK_SL_SL_NS1F_6thread17LinearCombinationISK_Li1EffLNS1K_9ScaleType4KindE0ELNS_15FloatRoundStyleE2ESK_EENS1_15EpilogueDefaultEEEEEvvEEEEvNT_6ParamsE)
        /*0020*/ 	.word	0x000002a0
.L_16:


//--------------------- .nv.compat                --------------------------
	.section	.nv.compat,"",@"SHT_CUDA_COMPAT_INFO"
	.align	4
        /*0000*/ 	.byte	0x02, 0x09, 0x01, 0x00, 0x02, 0x02, 0x04, 0x00, 0x02, 0x05, 0x05, 0x00, 0x03, 0x07, 0x01, 0x01
        /*0010*/ 	.byte	0x02, 0x03, 0x01, 0x00, 0x02, 0x06, 0x01, 0x00, 0x04, 0x0b, 0x08, 0x00, 0x00, 0x00, 0x00, 0x00
        /*0020*/ 	.byte	0x00, 0x00, 0x00, 0x00


//--------------------- .nv.info._ZN7cutlass13device_kernelINS_4gemm6kernel13GemmUniversalIN4cute5tupleIJiiiiEEENS1_10collective13CollectiveMmaINS1_37MainloopSm90TmaGmmaWarpSpecializedFP8ILi4ENS5_IJNS4_1CILi2EEENSA_ILi1EEESC_EEENS1_35KernelTmaWarpSpecializedCooperativeEEENS5_IJNSA_ILi192EEENSA_ILi176EEENSA_ILi128EEEEEENS_12float_e4m3_tENS5_IJlSC_lEEESK_SL_NS4_8TiledMMAINS4_8MMA_AtomIJNS4_4SM904GMMA30MMA_64x16x32_F32E4M3E4M3_SS_TNILNSP_7ScaleInE1ELSR_1EEEEEENS4_6LayoutISD_NS5_IJSC_NSA_ILi0EEESV_EEEEENS5_IJNS4_10UnderscoreESY_SY_EEEEENS4_13SM90_TMA_LOADENS4_14ComposedLayoutINS4_7SwizzleILi3ELi4ELi3EEENS4_18smem_ptr_flag_bitsILi8EEENSU_INS5_IJNSA_ILi8EEESI_EEENS5_IJSI_SC_EEEEEEEvNS4_8identityENS4_23SM90_TMA_LOAD_MULTICASTES1B_vS1C_EENS_8epilogue10collective6detail29Sm90TmaWarpSpecializedAdapterINS1G_15DefaultEpilogueISK_SL_SL_NS1F_6thread17LinearCombinationISK_Li1EffLNS1K_9ScaleType4KindE0ELNS_15FloatRoundStyleE2ESK_EENS1_15EpilogueDefaultEEEEEvvEEEEvNT_6ParamsE --------------------------
	.section	.nv.info._ZN7cutlass13device_kernelINS_4gemm6kernel13GemmUniversalIN4cute5tupleIJiiiiEEENS1_10collective13CollectiveMmaINS1_37MainloopSm90TmaGmmaWarpSpecializedFP8ILi4ENS5_IJNS4_1CILi2EEENSA_ILi1EEESC_EEENS1_35KernelTmaWarpSpecializedCooperativeEEENS5_IJNSA_ILi192EEENSA_ILi176EEENSA_ILi128EEEEEENS_12float_e4m3_tENS5_IJlSC_lEEESK_SL_NS4_8TiledMMAINS4_8MMA_AtomIJNS4_4SM904GMMA30MMA_64x16x32_F32E4M3E4M3_SS_TNILNSP_7ScaleInE1ELSR_1EEEEEENS4_6LayoutISD_NS5_IJSC_NSA_ILi0EEESV_EEEEENS5_IJNS4_10UnderscoreESY_SY_EEEEENS4_13SM90_TMA_LOADENS4_14ComposedLayoutINS4_7SwizzleILi3ELi4ELi3EEENS4_18smem_ptr_flag_bitsILi8EEENSU_INS5_IJNSA_ILi8EEESI_EEENS5_IJSI_SC_EEEEEEEvNS4_8identityENS4_23SM90_TMA_LOAD_MULTICASTES1B_vS1C_EENS_8epilogue10collective6detail29Sm90TmaWarpSpecializedAdapterINS1G_15DefaultEpilogueISK_SL_SL_NS1F_6thread17LinearCombinationISK_Li1EffLNS1K_9ScaleType4KindE0ELNS_15FloatRoundStyleE2ESK_EENS1_15EpilogueDefaultEEEEEvvEEEEvNT_6ParamsE,"",@"SHT_CUDA_INFO"
	.sectionflags	@""
	.align	4


	//----- nvinfo : EIATTR_CUDA_API_VERSION
	.align		4
        /*0000*/ 	.byte	0x04, 0x37
        /*0002*/ 	.short	(.L_18 - .L_17)
.L_17:
        /*0004*/ 	.word	0x00000082


	//----- nvinfo : EIATTR_KPARAM_INFO
	.align		4
.L_18:
        /*0008*/ 	.byte	0x04, 0x17
        /*000a*/ 	.short	(.L_20 - .L_19)
.L_19:
        /*000c*/ 	.word	0x00000000
        /*0010*/ 	.short	0x0000
        /*0012*/ 	.short	0x0070
        /*0014*/ 	.byte	0x00, 0xf0, 0x01, 0x10


	//----- nvinfo : EIATTR_SPARSE_MMA_MASK
	.align		4
.L_20:
        /*0018*/ 	.byte	0x03, 0x50
        /*001a*/ 	.short	0x0000


	//----- nvinfo : EIATTR_MAXREG_COUNT
	.align		4
        /*001c*/ 	.byte	0x03, 0x1b
        /*001e*/ 	.short	0x00a8


	//----- nvinfo : EIATTR_NUM_BARRIERS
	.align		4
        /*0020*/ 	.byte	0x02, 0x4c
        /*0022*/ 	.byte	0x01
	.zero		1


	//----- nvinfo : EIATTR_ANNOTATIONS
	.align		4
        /*0024*/ 	.byte	0x04, 0x55
        /*0026*/ 	.short	(.L_22 - .L_21)


	//   ....[0]....
.L_21:
        /*0028*/ 	.word	0x00000001
        /*002c*/ 	.byte	0x50, 0x02, 0x00, 0x00, 0x01, 0x00, 0x00, 0x00, 0x30, 0x07, 0x00, 0x00, 0x01, 0x00, 0x00, 0x00
        /* <DEDUP_REMOVED lines=657> */
        /*294c*/ 	.byte	0xb0, 0xa6, 0x01, 0x00, 0x01, 0x00, 0x00, 0x00, 0x00, 0xa7, 0x01, 0x00


	//----- nvinfo : EIATTR_MERCURY_ISA_VERSION
	.align		4
.L_22:
        /*2958*/ 	.byte	0x03, 0x5f
        /*295a*/ 	.short	0x0101


	//----- nvinfo : EIATTR_INT_WARP_WIDE_INSTR_OFFSETS
	.align		4
        /*295c*/ 	.byte	0x04, 0x31
        /*295e*/ 	.short	(.L_24 - .L_23)


	//   ....[0]....
.L_23:
        /*2960*/ 	.word	0x00000570


	//   ....[1]....
        /*2964*/ 	.word	0x00000590


	//   ....[2]....
        /*2968*/ 	.word	0x00000700


	//   ....[3]....
        /*296c*/ 	.word	0x0000b430


	//----- nvinfo : EIATTR_COOP_GROUP_MASK_REGIDS
	.align		4
.L_24:
        /*2970*/ 	.byte	0x04, 0x29
        /*2972*/ 	.short	(.L_26 - .L_25)


	//   ....[0]....
.L_25:
        /*2974*/ 	.word	0xffffffff


	//   ....[1]....
        /*2978*/ 	.word	0xffffffff


	//   ....[2]....
        /*297c*/ 	.word	0xffffffff


	//   ....[3]....
        /*2980*/ 	.word	0xffffffff


	//   ....[4]....
        /*2984*/ 	.word	0xffffffff


	//   ....[5]....
        /*2988*/ 	.word	0xffffffff


	//----- nvinfo : EIATTR_COOP_GROUP_INSTR_OFFSETS
	.align		4
.L_26:
        /*298c*/ 	.byte	0x04, 0x28
        /*298e*/ 	.short	(.L_28 - .L_27)


	//   ....[0]....
.L_27:
        /*2990*/ 	.word	0x00000070


	//   ....[1]....
        /*2994*/ 	.word	0x00000080


	//   ....[2]....
        /*2998*/ 	.word	0x000001b0


	//   ....[3]....
        /*299c*/ 	.word	0x000003e0


	//   ....[4]....
        /*29a0*/ 	.word	0x00000860


	//   ....[5]....
        /*29a4*/ 	.word	0x00001a30


	//----- nvinfo : EIATTR_REG_RECONFIG
	.align		4
.L_28:
        /*29a8*/ 	.byte	0x01, 0x54
	.zero		2


	//----- nvinfo : EIATTR_MBARRIER_INSTR_OFFSETS
	.align		4
        /*29ac*/ 	.byte	0x04, 0x39
        /*29ae*/ 	.short	(.L_30 - .L_29)


	//   ....[0]....
.L_29:
        /*29b0*/ 	.word	0x00000340
        /*29b4*/ 	.word	0x000000ff
        /*29b8*/ 	.word	0x00000000
        /*29bc*/ 	.short	0x0100
        /*29be*/ 	.byte	0x09
	.zero		1


	//   ....[1]....
        /*29c0*/ 	.word	0x00000350
        /*29c4*/ 	.word	0x000000ff
        /*29c8*/ 	.word	0x00000020
        /*29cc*/ 	.short	0x0100
        /*29ce*/ 	.byte	0x09
	.zero		1


	//   ....[2]....
        /*29d0*/ 	.word	0x00000360
        /*29d4*/ 	.word	0x000000ff
        /*29d8*/ 	.word	0x00000008
        /*29dc*/ 	.short	0x0100
        /*29de*/ 	.byte	0x09
	.zero		1


	//   ....[3]....
        /*29e0*/ 	.word	0x00000370
        /*29e4*/ 	.word	0x000000ff
        /*29e8*/ 	.word	0x00000028
        /*29ec*/ 	.short	0x0100
        /*29ee*/ 	.byte	0x09
	.zero		1


	//   ....[4]....
        /*29f0*/ 	.word	0x00000380
        /*29f4*/ 	.word	0x000000ff
        /*29f8*/ 	.word	0x00000010
        /*29fc*/ 	.short	0x0100
        /*29fe*/ 	.byte	0x09
	.zero		1


	//   ....[5]....
        /*2a00*/ 	.word	0x00000390
        /*2a04*/ 	.word	0x000000ff
        /*2a08*/ 	.word	0x00000030
        /*2a0c*/ 	.short	0x0100
        /*2a0e*/ 	.byte	0x09
	.zero		1


	//   ....[6]....
        /*2a10*/ 	.word	0x000003a0
        /*2a14*/ 	.word	0x000000ff
        /*2a18*/ 	.word	0x00000018
        /*2a1c*/ 	.short	0x0100
        /*2a1e*/ 	.byte	0x09
	.zero		1


	//   ....[7]....
        /*2a20*/ 	.word	0x000003b0
        /*2a24*/ 	.word	0x000000ff
        /*2a28*/ 	.word	0x00000038
        /*2a2c*/ 	.short	0x0100
        /*2a2e*/ 	.byte	0x09
	.zero		1


	//   ....[8]....
        /*2a30*/ 	.word	0x00000790
        /*2a34*/ 	.word	0x000000ff
        /*2a38*/ 	.word	0x00000050
        /*2a3c*/ 	.short	0x0100
        /*2a3e*/ 	.byte	0x06
	.zero		1


	//   ....[9]....
        /*2a40*/ 	.word	0x00000800
        /*2a44*/ 	.word	0x000000ff
        /*2a48*/ 	.word	0x00000058
        /*2a4c*/ 	.short	0x0100
        /*2a4e*/ 	.byte	0x06
	.zero		1


	//   ....[10]....
        /*2a50*/ 	.word	0x00002570
        /*2a54*/ 	.word	0x000000ff
        /*2a58*/ 	.word	0x00000000
        /*2a5c*/ 	.short	0x010a
        /*2a5e*/ 	.byte	0x06
	.zero		1


	//   ....[11]....
        /*2a60*/ 	.word	0x000025d0
        /*2a64*/ 	.word	0x000000ff
        /*2a68*/ 	.word	0x00000000
        /*2a6c*/ 	.short	0x010a
        /*2a6e*/ 	.byte	0x06
	.zero		1


	//   ....[12]....
        /*2a70*/ 	.word	0x00005c60
        /*2a74*/ 	.word	0x000000ff
        /*2a78*/ 	.word	0x00000000
        /*2a7c*/ 	.short	0x010a
        /*2a7e*/ 	.byte	0x08
	.zero		1


	//   ....[13]....
        /*2a80*/ 	.word	0x00005ca0
        /*2a84*/ 	.word	0x000000ff
        /*2a88*/ 	.word	0x00000000
        /*2a8c*/ 	.short	0x010a
        /*2a8e*/ 	.byte	0x08
	.zero		1


	//   ....[14]....
        /*2a90*/ 	.word	0x00009260
        /*2a94*/ 	.word	0x000000e5
        /*2a98*/ 	.word	0x00000000
        /*2a9c*/ 	.short	0x0101
        /*2a9e*/ 	.byte	0x3f
	.zero		1


	//   ....[15]....
        /*2aa0*/ 	.word	0x0000b4d0
        /*2aa4*/ 	.word	0x00000018
        /*2aa8*/ 	.word	0x00000000
        /*2aac*/ 	.short	0x0101
        /*2aae*/ 	.byte	0x3f
	.zero		1


	//   ....[16]....
        /*2ab0*/ 	.word	0x000198f0
        /*2ab4*/ 	.word	0x0000000f
        /*2ab8*/ 	.word	0x00000020
        /*2abc*/ 	.short	0x010a
        /*2abe*/ 	.byte	0x3f
	.zero		1


	//   ....[17]....
        /*2ac0*/ 	.word	0x00019cc0
        /*2ac4*/ 	.word	0x00000002
        /*2ac8*/ 	.word	0x00000058
        /*2acc*/ 	.short	0x0101
        /*2ace*/ 	.byte	0x3f
	.zero		1


	//   ....[18]....
        /*2ad0*/ 	.word	0x0001a450
        /*2ad4*/ 	.word	0x00000005
        /*2ad8*/ 	.word	0x00000000
        /*2adc*/ 	.short	0x010a
        /*2ade*/ 	.byte	0x3f
	.zero		1


	//   ....[19]....
        /*2ae0*/ 	.word	0x0001a4d0
        /*2ae4*/ 	.word	0x00000007
        /*2ae8*/ 	.word	0x00000000
        /*2aec*/ 	.short	0x010a
        /*2aee*/ 	.byte	0x3f
	.zero		1


	//   ....[20]....
        /*2af0*/ 	.word	0x0001a560
        /*2af4*/ 	.word	0x00000006
        /*2af8*/ 	.word	0x00000000
        /*2afc*/ 	.short	0x010a
        /*2afe*/ 	.byte	0x3f
	.zero		1


	//   ....[21]....
        /*2b00*/ 	.word	0x0001a5f0
        /*2b04*/ 	.word	0x00000003
        /*2b08*/ 	.word	0x00000000
        /*2b0c*/ 	.short	0x010a
        /*2b0e*/ 	.byte	0x3f
	.zero		1


	//   ....[22]....
        /*2b10*/ 	.word	0x0001a660
        /*2b14*/ 	.word	0x00000003
        /*2b18*/ 	.word	0x00000000
        /*2b1c*/ 	.short	0x010a
        /*2b1e*/ 	.byte	0x3f
	.zero		1


	//   ....[23]....
        /*2b20*/ 	.word	0x0001a6d0
        /*2b24*/ 	.word	0x00000000
        /*2b28*/ 	.word	0x00000000
        /*2b2c*/ 	.short	0x010a
        /*2b2e*/ 	.byte	0x3f
	.zero		1


	//   ....[24]....
        /*2b30*/ 	.word	0x0001a7b0
        /*2b34*/ 	.word	0x0000000f
        /*2b38*/ 	.word	0x00000020
        /*2b3c*/ 	.short	0x010a
        /*2b3e*/ 	.byte	0x3f
	.zero		1


	//   ....[25]....
        /*2b40*/ 	.word	0x0001a880
        /*2b44*/ 	.word	0x00000005
        /*2b48*/ 	.word	0x00000000
        /*2b4c*/ 	.short	0x010a
        /*2b4e*/ 	.byte	0x3f
	.zero		1


	//   ....[26]....
        /*2b50*/ 	.word	0x0001a8d0
        /*2b54*/ 	.word	0x00000007
        /*2b58*/ 	.word	0x00000000
        /*2b5c*/ 	.short	0x010a
        /*2b5e*/ 	.byte	0x3f
	.zero		1


	//   ....[27]....
        /*2b60*/ 	.word	0x0001a920
        /*2b64*/ 	.word	0x00000006
        /*2b68*/ 	.word	0x00000000
        /*2b6c*/ 	.short	0x010a
        /*2b6e*/ 	.byte	0x3f
	.zero		1


	//----- nvinfo : EIATTR_NUM_MBARRIERS
	.align		4
.L_30:
        /*2b70*/ 	.byte	0x03, 0x38
        /*2b72*/ 	.short	0x000a


	//----- nvinfo : EIATTR_EXIT_INSTR_OFFSETS
	.align		4
        /*2b74*/ 	.byte	0x04, 0x1c
        /*2b76*/ 	.short	(.L_32 - .L_31)


	//   ....[0]....
.L_31:
        /*2b78*/ 	.word	0x000009f0


	//   ....[1]....
        /*2b7c*/ 	.word	0x000012d0


	//   ....[2]....
        /*2b80*/ 	.word	0x00018fd0


	//   ....[3]....
        /*2b84*/ 	.word	0x00019560


	//   ....[4]....
        /*2b88*/ 	.word	0x0001a640


	//----- nvinfo : EIATTR_MAX_THREADS
	.align		4
.L_32:
        /*2b8c*/ 	.byte	0x04, 0x05
        /*2b8e*/ 	.short	(.L_34 - .L_33)
.L_33:
        /*2b90*/ 	.word	0x00000180
        /*2b94*/ 	.word	0x00000001
        /*2b98*/ 	.word	0x00000001


	//----- nvinfo : EIATTR_CRS_STACK_SIZE
	.align		4
.L_34:
        /*2b9c*/ 	.byte	0x04, 0x1e
        /*2b9e*/ 	.short	(.L_36 - .L_35)
.L_35:
        /*2ba0*/ 	.word	0x00000000


	//----- nvinfo : EIATTR_CBANK_PARAM_SIZE
	.align		4
.L_36:
        /*2ba4*/ 	.byte	0x03, 0x19
        /*2ba6*/ 	.short	0x0470


	//----- nvinfo : EIATTR_PARAM_CBANK
	.align		4
        /*2ba8*/ 	.byte	0x04, 0x0a
        /*2baa*/ 	.short	(.L_38 - .L_37)
	.align		4
.L_37:
        /*2bac*/ 	.word	index@(.nv.constant0._ZN7cutlass13device_kernelINS_4gemm6kernel13GemmUniversalIN4cute5tupleIJiiiiEEENS1_10collective13CollectiveMmaINS1_37MainloopSm90TmaGmmaWarpSpecializedFP8ILi4ENS5_IJNS4_1CILi2EEENSA_ILi1EEESC_EEENS1_35KernelTmaWarpSpecializedCooperativeEEENS5_IJNSA_ILi192EEENSA_ILi176EEENSA_ILi128EEEEEENS_12float_e4m3_tENS5_IJlSC_lEEESK_SL_NS4_8TiledMMAINS4_8MMA_AtomIJNS4_4SM904GMMA30MMA_64x16x32_F32E4M3E4M3_SS_TNILNSP_7ScaleInE1ELSR_1EEEEEENS4_6LayoutISD_NS5_IJSC_NSA_ILi0EEESV_EEEEENS5_IJNS4_10UnderscoreESY_SY_EEEEENS4_13SM90_TMA_LOADENS4_14ComposedLayoutINS4_7SwizzleILi3ELi4ELi3EEENS4_18smem_ptr_flag_bitsILi8EEENSU_INS5_IJNSA_ILi8EEESI_EEENS5_IJSI_SC_EEEEEEEvNS4_8identityENS4_23SM90_TMA_LOAD_MULTICASTES1B_vS1C_EENS_8epilogue10collective6detail29Sm90TmaWarpSpecializedAdapterINS1G_15DefaultEpilogueISK_SL_SL_NS1F_6thread17LinearCombinationISK_Li1EffLNS1K_9ScaleType4KindE0ELNS_15FloatRoundStyleE2ESK_EENS1_15EpilogueDefaultEEEEEvvEEEEvNT_6ParamsE)
        /*2bb0*/ 	.short	0x0210
        /*2bb2*/ 	.short	0x0470


	//----- nvinfo : EIATTR_SW_WAR
	.align		4
.L_38:
        /*2bb4*/ 	.byte	0x04, 0x36
        /*2bb6*/ 	.short	(.L_40 - .L_39)
.L_39:
        /*2bb8*/ 	.word	0x00000008
.L_40:


//--------------------- .nv.callgraph             --------------------------
	.section	.nv.callgraph,"",@"SHT_CUDA_CALLGRAPH"
	.align	4
	.sectionentsize	8
	.align		4
        /*0000*/ 	.word	0x00000000
	.align		4
        /*0004*/ 	.word	0xffffffff
	.align		4
        /*0008*/ 	.word	0x00000000
	.align		4
        /*000c*/ 	.word	0xfffffffe
	.align		4
        /*0010*/ 	.word	0x00000000
	.align		4
        /*0014*/ 	.word	0xfffffffd
	.align		4
        /*0018*/ 	.word	0x00000000
	.align		4
        /*001c*/ 	.word	0xfffffffc


//--------------------- .nv.constant4             --------------------------
	.section	.nv.constant4,"a",@progbits
	.align	8
	.align		8
.nv.constant4:
        /*0000*/ 	.dword	_ZN40_INTERNAL_b8d70b47_4_k_cu_6007bb78_167614cuda3std3__45__cpo5beginE
	.align		8
        /*0008*/ 	.dword	_ZN40_INTERNAL_b8d70b47_4_k_cu_6007bb78_167614cuda3std3__45__cpo3endE
	.align		8
        /*0010*/ 	.dword	_ZN40_INTERNAL_b8d70b47_4_k_cu_6007bb78_167614cuda3std3__45__cpo6cbeginE
	.align		8
        /*0018*/ 	.dword	_ZN40_INTERNAL_b8d70b47_4_k_cu_6007bb78_167614cuda3std3__45__cpo4cendE
	.align		8
        /*0020*/ 	.dword	_ZN40_INTERNAL_b8d70b47_4_k_cu_6007bb78_167614cuda3std3__442_GLOBAL__N__b8d70b47_4_k_cu_6007bb78_167616ignoreE
	.align		8
        /*0028*/ 	.dword	_ZN40_INTERNAL_b8d70b47_4_k_cu_6007bb78_167614cuda3std3__419piecewise_constructE
	.align		8
        /*0030*/ 	.dword	_ZN40_INTERNAL_b8d70b47_4_k_cu_6007bb78_167614cuda3std3__48in_placeE
	.align		8
        /*0038*/ 	.dword	_ZN40_INTERNAL_b8d70b47_4_k_cu_6007bb78_167614cuda3std6ranges3__45__cpo4swapE
	.align		8
        /*0040*/ 	.dword	_ZN40_INTERNAL_b8d70b47_4_k_cu_6007bb78_167614cuda3std6ranges3__45__cpo9iter_moveE
	.align		8
        /*0048*/ 	.dword	_ZN40_INTERNAL_b8d70b47_4_k_cu_6007bb78_167614cute7productE
	.align		8
        /*0050*/ 	.dword	_ZN40_INTERNAL_b8d70b47_4_k_cu_6007bb78_167614cute1_E


//--------------------- .text._ZN7cutlass13device_kernelINS_4gemm6kernel13GemmUniversalIN4cute5tupleIJiiiiEEENS1_10collective13CollectiveMmaINS1_37MainloopSm90TmaGmmaWarpSpecializedFP8ILi4ENS5_IJNS4_1CILi2EEENSA_ILi1EEESC_EEENS1_35KernelTmaWarpSpecializedCooperativeEEENS5_IJNSA_ILi192EEENSA_ILi176EEENSA_ILi128EEEEEENS_12float_e4m3_tENS5_IJlSC_lEEESK_SL_NS4_8TiledMMAINS4_8MMA_AtomIJNS4_4SM904GMMA30MMA_64x16x32_F32E4M3E4M3_SS_TNILNSP_7ScaleInE1ELSR_1EEEEEENS4_6LayoutISD_NS5_IJSC_NSA_ILi0EEESV_EEEEENS5_IJNS4_10UnderscoreESY_SY_EEEEENS4_13SM90_TMA_LOADENS4_14ComposedLayoutINS4_7SwizzleILi3ELi4ELi3EEENS4_18smem_ptr_flag_bitsILi8EEENSU_INS5_IJNSA_ILi8EEESI_EEENS5_IJSI_SC_EEEEEEEvNS4_8identityENS4_23SM90_TMA_LOAD_MULTICASTES1B_vS1C_EENS_8epilogue10collective6detail29Sm90TmaWarpSpecializedAdapterINS1G_15DefaultEpilogueISK_SL_SL_NS1F_6thread17LinearCombinationISK_Li1EffLNS1K_9ScaleType4KindE0ELNS_15FloatRoundStyleE2ESK_EENS1_15EpilogueDefaultEEEEEvvEEEEvNT_6ParamsE --------------------------
	.section	.text._ZN7cutlass13device_kernelINS_4gemm6kernel13GemmUniversalIN4cute5tupleIJiiiiEEENS1_10collective13CollectiveMmaINS1_37MainloopSm90TmaGmmaWarpSpecializedFP8ILi4ENS5_IJNS4_1CILi2EEENSA_ILi1EEESC_EEENS1_35KernelTmaWarpSpecializedCooperativeEEENS5_IJNSA_ILi192EEENSA_ILi176EEENSA_ILi128EEEEEENS_12float_e4m3_tENS5_IJlSC_lEEESK_SL_NS4_8TiledMMAINS4_8MMA_AtomIJNS4_4SM904GMMA30MMA_64x16x32_F32E4M3E4M3_SS_TNILNSP_7ScaleInE1ELSR_1EEEEEENS4_6LayoutISD_NS5_IJSC_NSA_ILi0EEESV_EEEEENS5_IJNS4_10UnderscoreESY_SY_EEEEENS4_13SM90_TMA_LOADENS4_14ComposedLayoutINS4_7SwizzleILi3ELi4ELi3EEENS4_18smem_ptr_flag_bitsILi8EEENSU_INS5_IJNSA_ILi8EEESI_EEENS5_IJSI_SC_EEEEEEEvNS4_8identityENS4_23SM90_TMA_LOAD_MULTICASTES1B_vS1C_EENS_8epilogue10collective6detail29Sm90TmaWarpSpecializedAdapterINS1G_15DefaultEpilogueISK_SL_SL_NS1F_6thread17LinearCombinationISK_Li1EffLNS1K_9ScaleType4KindE0ELNS_15FloatRoundStyleE2ESK_EENS1_15EpilogueDefaultEEEEEvvEEEEvNT_6ParamsE,"ax",@progbits
	.align	128
.text._ZN7cutlass13device_kernelINS_4gemm6kernel13GemmUniversalIN4cute5tupleIJiiiiEEENS1_10collective13CollectiveMmaINS1_37MainloopSm90TmaGmmaWarpSpecializedFP8ILi4ENS5_IJNS4_1CILi2EEENSA_ILi1EEESC_EEENS1_35KernelTmaWarpSpecializedCooperativeEEENS5_IJNSA_ILi192EEENSA_ILi176EEENSA_ILi128EEEEEENS_12float_e4m3_tENS5_IJlSC_lEEESK_SL_NS4_8TiledMMAINS4_8MMA_AtomIJNS4_4SM904GMMA30MMA_64x16x32_F32E4M3E4M3_SS_TNILNSP_7ScaleInE1ELSR_1EEEEEENS4_6LayoutISD_NS5_IJSC_NSA_ILi0EEESV_EEEEENS5_IJNS4_10UnderscoreESY_SY_EEEEENS4_13SM90_TMA_LOADENS4_14ComposedLayoutINS4_7SwizzleILi3ELi4ELi3EEENS4_18smem_ptr_flag_bitsILi8EEENSU_INS5_IJNSA_ILi8EEESI_EEENS5_IJSI_SC_EEEEEEEvNS4_8identityENS4_23SM90_TMA_LOAD_MULTICASTES1B_vS1C_EENS_8epilogue10collective6detail29Sm90TmaWarpSpecializedAdapterINS1G_15DefaultEpilogueISK_SL_SL_NS1F_6thread17LinearCombinationISK_Li1EffLNS1K_9ScaleType4KindE0ELNS_15FloatRoundStyleE2ESK_EENS1_15EpilogueDefaultEEEEEvvEEEEvNT_6ParamsE:
        .type           _ZN7cutlass13device_kernelINS_4gemm6kernel13GemmUniversalIN4cute5tupleIJiiiiEEENS1_10collective13CollectiveMmaINS1_37MainloopSm90TmaGmmaWarpSpecializedFP8ILi4ENS5_IJNS4_1CILi2EEENSA_ILi1EEESC_EEENS1_35KernelTmaWarpSpecializedCooperativeEEENS5_IJNSA_ILi192EEENSA_ILi176EEENSA_ILi128EEEEEENS_12float_e4m3_tENS5_IJlSC_lEEESK_SL_NS4_8TiledMMAINS4_8MMA_AtomIJNS4_4SM904GMMA30MMA_64x16x32_F32E4M3E4M3_SS_TNILNSP_7ScaleInE1ELSR_1EEEEEENS4_6LayoutISD_NS5_IJSC_NSA_ILi0EEESV_EEEEENS5_IJNS4_10UnderscoreESY_SY_EEEEENS4_13SM90_TMA_LOADENS4_14ComposedLayoutINS4_7SwizzleILi3ELi4ELi3EEENS4_18smem_ptr_flag_bitsILi8EEENSU_INS5_IJNSA_ILi8EEESI_EEENS5_IJSI_SC_EEEEEEEvNS4_8identityENS4_23SM90_TMA_LOAD_MULTICASTES1B_vS1C_EENS_8epilogue10collective6detail29Sm90TmaWarpSpecializedAdapterINS1G_15DefaultEpilogueISK_SL_SL_NS1F_6thread17LinearCombinationISK_Li1EffLNS1K_9ScaleType4KindE0ELNS_15FloatRoundStyleE2ESK_EENS1_15EpilogueDefaultEEEEEvvEEEEvNT_6ParamsE,@function
        .size           _ZN7cutlass13device_kernelINS_4gemm6kernel13GemmUniversalIN4cute5tupleIJiiiiEEENS1_10collective13CollectiveMmaINS1_37MainloopSm90TmaGmmaWarpSpecializedFP8ILi4ENS5_IJNS4_1CILi2EEENSA_ILi1EEESC_EEENS1_35KernelTmaWarpSpecializedCooperativeEEENS5_IJNSA_ILi192EEENSA_ILi176EEENSA_ILi128EEEEEENS_12float_e4m3_tENS5_IJlSC_lEEESK_SL_NS4_8TiledMMAINS4_8MMA_AtomIJNS4_4SM904GMMA30MMA_64x16x32_F32E4M3E4M3_SS_TNILNSP_7ScaleInE1ELSR_1EEEEEENS4_6LayoutISD_NS5_IJSC_NSA_ILi0EEESV_EEEEENS5_IJNS4_10UnderscoreESY_SY_EEEEENS4_13SM90_TMA_LOADENS4_14ComposedLayoutINS4_7SwizzleILi3ELi4ELi3EEENS4_18smem_ptr_flag_bitsILi8EEENSU_INS5_IJNSA_ILi8EEESI_EEENS5_IJSI_SC_EEEEEEEvNS4_8identityENS4_23SM90_TMA_LOAD_MULTICASTES1B_vS1C_EENS_8epilogue10collective6detail29Sm90TmaWarpSpecializedAdapterINS1G_15DefaultEpilogueISK_SL_SL_NS1F_6thread17LinearCombinationISK_Li1EffLNS1K_9ScaleType4KindE0ELNS_15FloatRoundStyleE2ESK_EENS1_15EpilogueDefaultEEEEEvvEEEEvNT_6ParamsE,(.L_x_428 - _ZN7cutlass13device_kernelINS_4gemm6kernel13GemmUniversalIN4cute5tupleIJiiiiEEENS1_10collective13CollectiveMmaINS1_37MainloopSm90TmaGmmaWarpSpecializedFP8ILi4ENS5_IJNS4_1CILi2EEENSA_ILi1EEESC_EEENS1_35KernelTmaWarpSpecializedCooperativeEEENS5_IJNSA_ILi192EEENSA_ILi176EEENSA_ILi128EEEEEENS_12float_e4m3_tENS5_IJlSC_lEEESK_SL_NS4_8TiledMMAINS4_8MMA_AtomIJNS4_4SM904GMMA30MMA_64x16x32_F32E4M3E4M3_SS_TNILNSP_7ScaleInE1ELSR_1EEEEEENS4_6LayoutISD_NS5_IJSC_NSA_ILi0EEESV_EEEEENS5_IJNS4_10UnderscoreESY_SY_EEEEENS4_13SM90_TMA_LOADENS4_14ComposedLayoutINS4_7SwizzleILi3ELi4ELi3EEENS4_18smem_ptr_flag_bitsILi8EEENSU_INS5_IJNSA_ILi8EEESI_EEENS5_IJSI_SC_EEEEEEEvNS4_8identityENS4_23SM90_TMA_LOAD_MULTICASTES1B_vS1C_EENS_8epilogue10collective6detail29Sm90TmaWarpSpecializedAdapterINS1G_15DefaultEpilogueISK_SL_SL_NS1F_6thread17LinearCombinationISK_Li1EffLNS1K_9ScaleType4KindE0ELNS_15FloatRoundStyleE2ESK_EENS1_15EpilogueDefaultEEEEEvvEEEEvNT_6ParamsE)
        .other          _ZN7cutlass13device_kernelINS_4gemm6kernel13GemmUniversalIN4cute5tupleIJiiiiEEENS1_10collective13CollectiveMmaINS1_37MainloopSm90TmaGmmaWarpSpecializedFP8ILi4ENS5_IJNS4_1CILi2EEENSA_ILi1EEESC_EEENS1_35KernelTmaWarpSpecializedCooperativeEEENS5_IJNSA_ILi192EEENSA_ILi176EEENSA_ILi128EEEEEENS_12float_e4m3_tENS5_IJlSC_lEEESK_SL_NS4_8TiledMMAINS4_8MMA_AtomIJNS4_4SM904GMMA30MMA_64x16x32_F32E4M3E4M3_SS_TNILNSP_7ScaleInE1ELSR_1EEEEEENS4_6LayoutISD_NS5_IJSC_NSA_ILi0EEESV_EEEEENS5_IJNS4_10UnderscoreESY_SY_EEEEENS4_13SM90_TMA_LOADENS4_14ComposedLayoutINS4_7SwizzleILi3ELi4ELi3EEENS4_18smem_ptr_flag_bitsILi8EEENSU_INS5_IJNSA_ILi8EEESI_EEENS5_IJSI_SC_EEEEEEEvNS4_8identityENS4_23SM90_TMA_LOAD_MULTICASTES1B_vS1C_EENS_8epilogue10collective6detail29Sm90TmaWarpSpecializedAdapterINS1G_15DefaultEpilogueISK_SL_SL_NS1F_6thread17LinearCombinationISK_Li1EffLNS1K_9ScaleType4KindE0ELNS_15FloatRoundStyleE2ESK_EENS1_15EpilogueDefaultEEEEEvvEEEEvNT_6ParamsE,@"STO_CUDA_ENTRY STV_DEFAULT"
_ZN7cutlass13device_kernelINS_4gemm6kernel13GemmUniversalIN4cute5tupleIJiiiiEEENS1_10collective13CollectiveMmaINS1_37MainloopSm90TmaGmmaWarpSpecializedFP8ILi4ENS5_IJNS4_1CILi2EEENSA_ILi1EEESC_EEENS1_35KernelTmaWarpSpecializedCooperativeEEENS5_IJNSA_ILi192EEENSA_ILi176EEENSA_ILi128EEEEEENS_12float_e4m3_tENS5_IJlSC_lEEESK_SL_NS4_8TiledMMAINS4_8MMA_AtomIJNS4_4SM904GMMA30MMA_64x16x32_F32E4M3E4M3_SS_TNILNSP_7ScaleInE1ELSR_1EEEEEENS4_6LayoutISD_NS5_IJSC_NSA_ILi0EEESV_EEEEENS5_IJNS4_10UnderscoreESY_SY_EEEEENS4_13SM90_TMA_LOADENS4_14ComposedLayoutINS4_7SwizzleILi3ELi4ELi3EEENS4_18smem_ptr_flag_bitsILi8EEENSU_INS5_IJNSA_ILi8EEESI_EEENS5_IJSI_SC_EEEEEEEvNS4_8identityENS4_23SM90_TMA_LOAD_MULTICASTES1B_vS1C_EENS_8epilogue10collective6detail29Sm90TmaWarpSpecializedAdapterINS1G_15DefaultEpilogueISK_SL_SL_NS1F_6thread17LinearCombinationISK_Li1EffLNS1K_9ScaleType4KindE0ELNS_15FloatRoundStyleE2ESK_EENS1_15EpilogueDefaultEEEEEvvEEEEvNT_6ParamsE:
[----:B------:R-:W0:Y:S02]  /*0000*/  LDC R1, c[0x0][0x28] ;  /* 0x00000a00ff017b82 */ /* 0x000e240000000800 */
[----:B0-----:R-:W-:Y:S01]  /*0010*/  VIADD R1, R1, 0xfffffd60 ;  /* 0xfffffd6001017836 */ /* 0x001fe20000000000 */
[----:B------:R-:W0:Y:S01]  /*0020*/  S2R R4, SR_TID.X ;  /* 0x0000000000047919 */ /* 0x000e220000002100 */
[----:B------:R-:W-:Y:S01]  /*0030*/  ELECT P0, URZ, PT ;  /* 0x00000000003f782f */ /* 0x000fe20003800000 */
[----:B------:R-:W-:Y:S01]  /*0040*/  BSSY B0, `(.L_x_0) ;  /* 0x0000015000007945 */ /* 0x000fe20003800000 */
[--C-:B0-----:R-:W-:Y:S02]  /*0050*/  SHF.R.U32.HI R0, RZ, 0x5, R4.reuse ;  /* 0x00000005ff007819 */ /* 0x101fe40000011604 */
[----:B------:R-:W-:-:S03]  /*0060*/  SHF.R.U32.HI R2, RZ, 0x7, R4 ;  /* 0x00000007ff027819 */ /* 0x000fc60000011604 */
[----:B------:R-:W0:Y:S04]  /*0070*/  SHFL.IDX PT, R3, R0, RZ, 0x1f ;  /* 0x00001fff00037589 */ /* 0x000e2800000e0000 */
[----:B------:R-:W1:Y:S01]  /*0080*/  SHFL.IDX PT, R2, R2, RZ, 0x1f ;  /* 0x00001fff02027589 */ /* 0x000e6200000e0000 */
[----:B0-----:R-:W-:Y:S02]  /*0090*/  R2UR UR4, R3 ;  /* 0x00000000030472ca */ /* 0x001fe400000e0000 */
[----:B-1----:R-:W-:-:S11]  /*00a0*/  R2UR UR6, R2 ;  /* 0x00000000020672ca */ /* 0x002fd600000e0000 */
[----:B------:R-:W-:Y:S02]  /*00b0*/  USHF.R.S32.HI UR5, URZ, 0x1f, UR4 ;  /* 0x0000001f3f057899 */ /* 0x000fe40008011404 */
[----:B------:R-:W-:Y:S02]  /*00c0*/  ISETP.NE.OR P0, PT, RZ, UR4, !P0 ;  /* 0x00000004ff007c0c */ /* 0x000fe4000c705670 */
[----:B------:R-:W-:-:S04]  /*00d0*/  ULEA.HI UR5, UR5, UR4, URZ, 0x2 ;  /* 0x0000000405057291 */ /* 0x000fc8000f8f103f */
[----:B------:R-:W-:-:S04]  /*00e0*/  ULOP3.LUT UR5, UR5, 0xfffffffc, URZ, 0xc0, !UPT ;  /* 0xfffffffc05057892 */ /* 0x000fc8000f8ec03f */
[----:B------:R-:W-:-:S03]  /*00f0*/  UIADD3 UR8, UR4, -UR5, URZ ;  /* 0x8000000504087290 */ /* 0x000fc6000fffe03f */
[----:B------:R-:W-:Y:S09]  /*0100*/  @P0 BRA `(.L_x_1) ;  /* 0x0000000000200947 */ /* 0x000ff20003800000 */
[----:B------:R-:W-:Y:S02]  /*0110*/  ULDC.64 UR4, c[0x0][0x198] ;  /* 0x0000660000047ab9 */ /* 0x000fe40000000a00 */
[----:B------:R-:W-:Y:S02]  /*0120*/  UIADD3 UR10, UP0, UR4, 0xf0, URZ ;  /* 0x000000f0040a7890 */ /* 0x000fe4000ff1e03f */
[----:B------:R-:W-:Y:S02]  /*0130*/  UIADD3 UR4, UP1, UR4, 0x1f0, URZ ;  /* 0x000001f004047890 */ /* 0x000fe4000ff3e03f */
[----:B------:R-:W-:Y:S02]  /*0140*/  UIADD3.X UR11, URZ, UR5, URZ, UP0, !UPT ;  /* 0x000000053f0b7290 */ /* 0x000fe400087fe43f */
[----:B------:R-:W-:-:S07]  /*0150*/  UIADD3.X UR5, URZ, UR5, URZ, UP1, !UPT ;  /* 0x000000053f057290 */ /* 0x000fce0008ffe43f */
[----:B------:R0:W-:Y:S02]  /*0160*/  UTMACCTL.PF [UR10] ;  /* 0x000000000a0079b9 */ /* 0x0001e40008040000 */
[----:B------:R0:W-:Y:S02]  /*0170*/  UTMACCTL.PF [UR4] ;  /* 0x00000000040079b9 */ /* 0x0001e40008040000 */
[----:B0-----:R-:W-:Y:S01]  /*0180*/  NOP ;  /* 0x0000000000007918 */ /* 0x001fe20000000000 */
.L_x_1:
[----:B------:R-:W-:Y:S05]  /*0190*/  BSYNC B0 ;  /* 0x0000000000007941 */ /* 0x000fea0003800000 */
.L_x_0:
[----:B------:R-:W-:Y:S01]  /*01a0*/  UISETP.NE.AND UP0, UPT, UR8, 0x3, UPT ;  /* 0x000000030800788c */ /* 0x000fe2000bf05270 */
[----:B------:R-:W0:Y:S01]  /*01b0*/  SHFL.IDX PT, R3, R0, RZ, 0x1f ;  /* 0x00001fff00037589 */ /* 0x000e2200000e0000 */
[----:B------:R-:W-:Y:S02]  /*01c0*/  UIADD3 UR10, UR6, -0x1, URZ ;  /* 0xffffffff060a7890 */ /* 0x000fe4000fffe03f */
[----:B------:R-:W-:Y:S01]  /*01d0*/  ISETP.NE.AND P1, PT, RZ, UR6, PT ;  /* 0x00000006ff007c0c */ /* 0x000fe2000bf25270 */
[----:B------:R-:W-:Y:S02]  /*01e0*/  UISETP.EQ.OR UP0, UPT, UR8, URZ, !UP0 ;  /* 0x0000003f0800728c */ /* 0x000fe4000c702670 */
[----:B------:R-:W-:Y:S02]  /*01f0*/  UISETP.GE.U32.AND UP1, UPT, UR10, 0x2, UPT ;  /* 0x000000020a00788c */ /* 0x000fe4000bf26070 */
[----:B------:R-:W-:-:S04]  /*0200*/  UISETP.EQ.AND UP0, UPT, UR6, URZ, UP0 ;  /* 0x0000003f0600728c */ /* 0x000fc80008702270 */
[----:B------:R-:W-:-:S04]  /*0210*/  USEL UR4, URZ, 0x1, !UP0 ;  /* 0x000000013f047887 */ /* 0x000fc8000c000000 */
[----:B------:R-:W-:-:S06]  /*0220*/  USEL UR4, UR4, 0x2, UP1 ;  /* 0x0000000204047887 */ /* 0x000fcc0008800000 */
[----:B------:R-:W-:Y:S01]  /*0230*/  IMAD.U32 R2, RZ, RZ, UR4 ;  /* 0x00000004ff027e24 */ /* 0x000fe2000f8e00ff */
[----:B0-----:R-:W-:-:S04]  /*0240*/  ISETP.NE.AND P0, PT, R3, RZ, PT ;  /* 0x000000ff0300720c */ /* 0x001fc80003f05270 */
[----:B------:R0:W-:Y:S09]  /*0250*/  STL [R1+0x1fc], R2 ;  /* 0x0001fc0201007387 */ /* 0x0001f20000100800 */
[----:B0-----:R-:W-:Y:S05]  /*0260*/  @P0 BRA `(.L_x_2) ;  /* 0x0000000000580947 */ /* 0x001fea0003800000 */
[----:B------:R-:W0:Y:S01]  /*0270*/  S2UR UR9, SR_CgaCtaId ;  /* 0x00000000000979c3 */ /* 0x000e220000008800 */
[----:B------:R-:W-:Y:S01]  /*0280*/  UMOV UR4, 0x400 ;  /* 0x0000040000047882 */ /* 0x000fe20000000000 */
[----:B------:R-:W-:Y:S01]  /*0290*/  UMOV UR5, 0x1 ;  /* 0x0000000100057882 */ /* 0x000fe20000000000 */
[----:B------:R-:W-:Y:S01]  /*02a0*/  UMOV UR6, 0x4 ;  /* 0x0000000400067882 */ /* 0x000fe20000000000 */
[----:B------:R-:W-:Y:S01]  /*02b0*/  ELECT P0, URZ, PT ;  /* 0x00000000003f782f */ /* 0x000fe20003800000 */
[----:B------:R-:W-:-:S04]  /*02c0*/  UIADD3 UR6, -UR6, 0x100000, URZ ;  /* 0x0010000006067890 */ /* 0x000fc8000fffe13f */
[----:B------:R-:W-:Y:S02]  /*02d0*/  USHF.L.U32 UR7, UR6, 0xb, URZ ;  /* 0x0000000b06077899 */ /* 0x000fe4000800063f */
[----:B------:R-:W-:Y:S02]  /*02e0*/  USHF.L.U32 UR6, UR6, 0x1, URZ ;  /* 0x0000000106067899 */ /* 0x000fe4000800063f */
[----:B0-----:R-:W-:Y:S02]  /*02f0*/  ULEA UR9, UR9, UR4, 0x18 ;  /* 0x0000000409097291 */ /* 0x001fe4000f8ec03f */
[----:B------:R-:W-:-:S04]  /*0300*/  UIADD3 UR4, -UR5, 0x100000, URZ ;  /* 0x0010000005047890 */ /* 0x000fc8000fffe13f */
[----:B------:R-:W-:Y:S02]  /*0310*/  USHF.L.U32 UR5, UR4, 0xb, URZ ;  /* 0x0000000b04057899 */ /* 0x000fe4000800063f */
[----:B------:R-:W-:Y:S01]  /*0320*/  USHF.L.U32 UR4, UR4, 0x1, URZ ;  /* 0x0000000104047899 */ /* 0x000fe2000800063f */
[----:B------:R-:W0:Y:S11]  /*0330*/  FENCE.VIEW.ASYNC.S ;  /* 0x00000000000073c6 */ /* 0x000e360000000000 */
[----:B0-----:R0:W1:Y:S01]  /*0340*/  SYNCS.EXCH.64 URZ, [UR9], UR4 ;  /* 0x00000004093f75b2 */ /* 0x0010620008000100 */
[----:B------:R0:W2:Y:S01]  /*0350*/  SYNCS.EXCH.64 URZ, [UR9+0x20], UR6 ;  /* 0x00002006093f75b2 */ /* 0x0000a20008000100 */
[----:B------:R0:W3:Y:S01]  /*0360*/  SYNCS.EXCH.64 URZ, [UR9+0x8], UR4 ;  /* 0x00000804093f75b2 */ /* 0x0000e20008000100 */
[----:B------:R0:W4:Y:S01]  /*0370*/  SYNCS.EXCH.64 URZ, [UR9+0x28], UR6 ;  /* 0x00002806093f75b2 */ /* 0x0001220008000100 */
[----:B------:R0:W0:Y:S01]  /*0380*/  SYNCS.EXCH.64 URZ, [UR9+0x10], UR4 ;  /* 0x00001004093f75b2 */ /* 0x0000220008000100 */
[----:B------:R0:W0:Y:S01]  /*0390*/  SYNCS.EXCH.64 URZ, [UR9+0x30], UR6 ;  /* 0x00003006093f75b2 */ /* 0x0000220008000100 */
[----:B------:R0:W0:Y:S01]  /*03a0*/  SYNCS.EXCH.64 URZ, [UR9+0x18], UR4 ;  /* 0x00001804093f75b2 */ /* 0x0000220008000100 */
[----:B------:R0:W0:Y:S01]  /*03b0*/  SYNCS.EXCH.64 URZ, [UR9+0x38], UR6 ;  /* 0x00003806093f75b2 */ /* 0x0000220008000100 */
[----:B------:R-:W-:Y:S01]  /*03c0*/  NOP ;  /* 0x0000000000007918 */ /* 0x000fe20000000000 */
.L_x_2:
[----:B------:R-:W-:Y:S01]  /*03d0*/  SHF.R.S32.HI R2, RZ, 0x1f, R4 ;  /* 0x0000001fff027819 */ /* 0x000fe20000011404 */
[----:B------:R-:W5:Y:S01]  /*03e0*/  SHFL.IDX PT, R0, R0, RZ, 0x1f ;  /* 0x00001fff00007589 */ /* 0x000f6200000e0000 */
[----:B0-----:R-:W0:Y:S01]  /*03f0*/  S2UR UR9, SR_CTAID.X ;  /* 0x00000000000979c3 */ /* 0x001e220000002500 */
[----:B------:R-:W-:Y:S02]  /*0400*/  ELECT P0, URZ, PT ;  /* 0x00000000003f782f */ /* 0x000fe40003800000 */
[----:B------:R-:W-:Y:S01]  /*0410*/  LEA.HI R2, R2, R4, RZ, 0x7 ;  /* 0x0000000402027211 */ /* 0x000fe200078f38ff */
[----:B------:R-:W-:Y:S01]  /*0420*/  ULDC UR4, c[0x0][0x150] ;  /* 0x0000540000047ab9 */ /* 0x000fe20000000800 */
[----:B------:R-:W-:Y:S01]  /*0430*/  SHF.R.S32.HI R6, RZ, 0x1f, R3 ;  /* 0x0000001fff067819 */ /* 0x000fe20000011403 */
[----:B------:R-:W-:Y:S01]  /*0440*/  NOP ;  /* 0x0000000000007918 */ /* 0x000fe20000000000 */
[----:B------:R-:W-:Y:S01]  /*0450*/  LOP3.LUT R2, R2, 0xffffff80, RZ, 0xc0, !PT ;  /* 0xffffff8002027812 */ /* 0x000fe200078ec0ff */
[----:B------:R-:W-:Y:S01]  /*0460*/  NOP ;  /* 0x0000000000007918 */ /* 0x000fe20000000000 */
[----:B------:R-:W-:Y:S01]  /*0470*/  LEA.HI R6, R6, R3, RZ, 0x2 ;  /* 0x0000000306067211 */ /* 0x000fe200078f10ff */
[----:B------:R-:W1:Y:S02]  /*0480*/  LDC R8, c[0x0][0x144] ;  /* 0x00005100ff087b82 */ /* 0x000e640000000800 */
[----:B------:R-:W-:Y:S01]  /*0490*/  IMAD.IADD R4, R4, 0x1, -R2 ;  /* 0x0000000104047824 */ /* 0x000fe200078e0a02 */
[----:B------:R-:W-:Y:S01]  /*04a0*/  LOP3.LUT R6, R6, 0x3ffffffc, RZ, 0xc0, !PT ;  /* 0x3ffffffc06067812 */ /* 0x000fe200078ec0ff */
[----:B------:R-:W2:Y:S03]  /*04b0*/  S2R R2, SR_CTAID.Y ;  /* 0x0000000000027919 */ /* 0x000ea60000002600 */
[----:B------:R-:W-:Y:S01]  /*04c0*/  SHF.R.S32.HI R5, RZ, 0x1f, R4 ;  /* 0x0000001fff057819 */ /* 0x000fe20000011404 */
[----:B------:R-:W-:Y:S01]  /*04d0*/  IMAD.IADD R6, R3, 0x1, -R6 ;  /* 0x0000000103067824 */ /* 0x000fe200078e0a06 */
[----:B------:R-:W3:Y:S02]  /*04e0*/  LDC R11, c[0x0][0x148] ;  /* 0x00005200ff0b7b82 */ /* 0x000ee40000000800 */
[----:B------:R-:W-:-:S02]  /*04f0*/  LEA.HI R5, R5, R4, RZ, 0x3 ;  /* 0x0000000405057211 */ /* 0x000fc400078f18ff */
[----:B-----5:R-:W-:Y:S02]  /*0500*/  ISETP.NE.OR P0, PT, R0, RZ, !P0 ;  /* 0x000000ff0000720c */ /* 0x020fe40004705670 */
[--C-:B------:R-:W-:Y:S02]  /*0510*/  SHF.R.S32.HI R0, RZ, 0x3, R5.reuse ;  /* 0x00000003ff007819 */ /* 0x100fe40000011405 */
[----:B------:R-:W-:Y:S02]  /*0520*/  SHF.R.S32.HI R5, RZ, 0x1f, R5 ;  /* 0x0000001fff057819 */ /* 0x000fe40000011405 */
[----:B0-----:R-:W-:Y:S02]  /*0530*/  I2FP.F32.U32 R7, UR9 ;  /* 0x0000000900077c45 */ /* 0x001fe40008201000 */
[----:B------:R-:W-:-:S03]  /*0540*/  LEA.HI R5, R5, R0, RZ, 0x2 ;  /* 0x0000000005057211 */ /* 0x000fc600078f10ff */
[----:B------:R-:W-:Y:S01]  /*0550*/  FMUL R7, R7, UR4 ;  /* 0x0000000407077c20 */ /* 0x000fe20008400000 */
[----:B------:R-:W-:Y:S01]  /*0560*/  LOP3.LUT R5, R5, 0xfffffffc, RZ, 0xc0, !PT ;  /* 0xfffffffc05057812 */ /* 0x000fe200078ec0ff */
[----:B------:R-:W-:Y:S01]  /*0570*/  VOTEU.ALL UP0, P0 ;  /* 0x00000000003f7886 */ /* 0x000fe20000000000 */
[----:B------:R-:W-:Y:S01]  /*0580*/  ULDC UR4, c[0x0][0x154] ;  /* 0x0000550000047ab9 */ /* 0x000fe20000000800 */
[----:B------:R-:W-:Y:S02]  /*0590*/  VOTEU.ALL UP1, P0 ;  /* 0x00000000003f7886 */ /* 0x000fe40000020000 */
[----:B------:R-:W0:Y:S01]  /*05a0*/  F2I.U32.TRUNC.NTZ R7, R7 ;  /* 0x0000000700077305 */ /* 0x000e22000020f000 */
[----:B------:R-:W-:Y:S01]  /*05b0*/  IMAD.IADD R5, R0, 0x1, -R5 ;  /* 0x0000000100057824 */ /* 0x000fe200078e0a05 */
[----:B------:R-:W5:Y:S01]  /*05c0*/  @!UP0 S2UR UR7, SR_CgaCtaId ;  /* 0x00000000000789c3 */ /* 0x000f620000008800 */
[----:B------:R-:W-:Y:S02]  /*05d0*/  @!UP0 UMOV UR6, 0x400 ;  /* 0x0000040000068882 */ /* 0x000fe40000000000 */
[----:B------:R-:W-:Y:S01]  /*05e0*/  IMAD R5, R6, 0x4, R5 ;  /* 0x0000000406057824 */ /* 0x000fe200078e0205 */
[----:B--2---:R-:W-:-:S04]  /*05f0*/  I2FP.F32.U32 R9, R2 ;  /* 0x0000000200097245 */ /* 0x004fc80000201000 */
[----:B------:R-:W-:Y:S01]  /*0600*/  LEA.HI R0, R5, R5, RZ, 0x1 ;  /* 0x0000000505007211 */ /* 0x000fe200078f08ff */
[----:B------:R-:W-:Y:S01]  /*0610*/  FMUL R9, R9, UR4 ;  /* 0x0000000409097c20 */ /* 0x000fe20008400000 */
[----:B------:R-:W-:Y:S02]  /*0620*/  UMOV UR4, 0x20 ;  /* 0x0000002000047882 */ /* 0x000fe40000000000 */
[----:B------:R-:W-:Y:S01]  /*0630*/  LOP3.LUT R6, R0, 0xfffffffe, RZ, 0xc0, !PT ;  /* 0xfffffffe00067812 */ /* 0x000fe200078ec0ff */
[----:B0-----:R-:W-:Y:S01]  /*0640*/  IMAD.MOV R13, RZ, RZ, -R7 ;  /* 0x000000ffff0d7224 */ /* 0x001fe200078e0a07 */
[----:B------:R-:W-:-:S04]  /*0650*/  @!UP0 UIADD3 UR4, -UR4, 0x100000, URZ ;  /* 0x0010000004048890 */ /* 0x000fc8000fffe13f */
[----:B------:R-:W-:Y:S02]  /*0660*/  @!UP0 USHF.L.U32 UR5, UR4, 0xb, URZ ;  /* 0x0000000b04058899 */ /* 0x000fe4000800063f */
[----:B------:R-:W-:Y:S01]  /*0670*/  @!UP0 USHF.L.U32 UR4, UR4, 0x1, URZ ;  /* 0x0000000104048899 */ /* 0x000fe2000800063f */
[----:B------:R-:W0:Y:S01]  /*0680*/  F2I.U32.TRUNC.NTZ R9, R9 ;  /* 0x0000000900097305 */ /* 0x000e22000020f000 */
[----:B-1----:R-:W-:Y:S02]  /*0690*/  IMAD R0, R8, R13, UR9 ;  /* 0x0000000908007e24 */ /* 0x002fe4000f8e020d */
[C---:B------:R-:W-:Y:S02]  /*06a0*/  IMAD.IADD R7, R5.reuse, 0x1, -R6 ;  /* 0x0000000105077824 */ /* 0x040fe400078e0a06 */
[----:B------:R-:W-:-:S03]  /*06b0*/  IMAD.SHL.U32 R6, R5, 0x4, RZ ;  /* 0x0000000405067824 */ /* 0x000fc600078e00ff */
[----:B------:R-:W-:Y:S01]  /*06c0*/  ISETP.NE.AND P2, PT, R7, R0, PT ;  /* 0x000000000700720c */ /* 0x000fe20003f45270 */
[----:B-----5:R-:W-:Y:S01]  /*06d0*/  @!UP0 ULEA UR6, UR7, UR6, 0x18 ;  /* 0x0000000607068291 */ /* 0x020fe2000f8ec03f */
[----:B------:R-:W-:Y:S01]  /*06e0*/  LOP3.LUT R10, R5, 0xc, R6, 0x78, !PT ;  /* 0x0000000c050a7812 */ /* 0x000fe200078e7806 */
[----:B------:R-:W1:Y:S01]  /*06f0*/  LDC R7, c[0x0][0x140] ;  /* 0x00005000ff077b82 */ /* 0x000e620000000800 */
[----:B------:R-:W-:Y:S01]  /*0700*/  VOTEU.ALL UP0, P0 ;  /* 0x00000000003f7886 */ /* 0x000fe20000000000 */
[----:B------:R-:W-:Y:S01]  /*0710*/  LOP3.LUT P0, RZ, R4, 0x7, RZ, 0xc0, !PT ;  /* 0x0000000704ff7812 */ /* 0x000fe2000780c0ff */
[----:B0-----:R-:W-:Y:S01]  /*0720*/  IMAD.MOV R12, RZ, RZ, -R9 ;  /* 0x000000ffff0c7224 */ /* 0x001fe200078e0a09 */
[----:B------:R0:W-:Y:S01]  /*0730*/  STL [R1+0x1f8], R10 ;  /* 0x0001f80a01007387 */ /* 0x0001e20000100800 */
[----:B------:R-:W-:Y:S01]  /*0740*/  IMAD.MOV.U32 R4, RZ, RZ, 0x1 ;  /* 0x00000001ff047424 */ /* 0x000fe200078e00ff */
[----:B------:R-:W-:Y:S01]  /*0750*/  ISETP.LT.U32.AND P0, PT, R10, 0x2, !P0 ;  /* 0x000000020a00780c */ /* 0x000fe20004701070 */
[----:B---3--:R-:W-:-:S03]  /*0760*/  IMAD R6, R11, R12, R2 ;  /* 0x0000000c0b067224 */ /* 0x008fc600078e0202 */
[----:B------:R-:W-:Y:S01]  /*0770*/  @P2 LEA.HI R5, R10, R10, RZ, 0x1 ;  /* 0x0000000a0a052211 */ /* 0x000fe200078f08ff */
[----:B------:R-:W2:Y:S02]  /*0780*/  FENCE.VIEW.ASYNC.S ;  /* 0x00000000000073c6 */ /* 0x000ea40000000000 */
[----:B--2---:R0:W2:Y:S01]  /*0790*/  @!UP0 SYNCS.EXCH.64 URZ, [UR6+0x50], UR4 ;  /* 0x00005004063f85b2 */ /* 0x0040a20008000100 */
[----:B------:R-:W-:-:S04]  /*07a0*/  @P2 SHF.R.S32.HI R5, RZ, 0x1, R5 ;  /* 0x00000001ff052819 */ /* 0x000fc80000011405 */
[----:B------:R-:W-:Y:S02]  /*07b0*/  @P2 ISETP.NE.AND P3, PT, R5, R6, PT ;  /* 0x000000060500220c */ /* 0x000fe40003f65270 */
[----:B------:R-:W-:Y:S02]  /*07c0*/  SEL R5, RZ, 0x1, !P0 ;  /* 0x00000001ff057807 */ /* 0x000fe40004000000 */
[----:B------:R-:W-:Y:S02]  /*07d0*/  @P2 SEL R4, RZ, 0x1, P3 ;  /* 0x00000001ff042807 */ /* 0x000fe40001800000 */
[----:B-1----:R-:W-:Y:S02]  /*07e0*/  ISETP.EQ.U32.AND P5, PT, R7, 0x1, PT ;  /* 0x000000010700780c */ /* 0x002fe40003fa2070 */
[----:B------:R-:W-:Y:S01]  /*07f0*/  LOP3.LUT R4, R4, R5, RZ, 0xc0, !PT ;  /* 0x0000000504047212 */ /* 0x000fe200078ec0ff */
[----:B------:R0:W1:Y:S01]  /*0800*/  @!UP1 SYNCS.EXCH.64 URZ, [UR6+0x58], UR4 ;  /* 0x00005804063f95b2 */ /* 0x0000620008000100 */
[----:B------:R-:W-:-:S03]  /*0810*/  NOP ;  /* 0x0000000000007918 */ /* 0x000fc60000000000 */
[----:B------:R0:W-:Y:S06]  /*0820*/  STL [R1+0x1f4], R4 ;  /* 0x0001f40401007387 */ /* 0x0001ec0000100800 */
[----:B--2---:R-:W-:Y:S05]  /*0830*/  @!P5 BRA `(.L_x_3) ;  /* 0x000000000008d947 */ /* 0x004fea0003800000 */
[----:B-1--4-:R-:W-:Y:S01]  /*0840*/  UCGABAR_ARV ;  /* 0x00000000000079c7 */ /* 0x012fe20008000000 */
[----:B------:R-:W-:Y:S05]  /*0850*/  BRA `(.L_x_4) ;  /* 0x0000000000047947 */ /* 0x000fea0003800000 */
.L_x_3:
[----:B-1--4-:R-:W-:Y:S01]  /*0860*/  NOP ;  /* 0x0000000000007918 */ /* 0x012fe20000000000 */
.L_x_4:
[----:B------:R-:W1:Y:S01]  /*0870*/  LDC R3, c[0x0][0x65c] ;  /* 0x00019700ff037b82 */ /* 0x000e620000000800 */
[----:B0-----:R-:W-:Y:S02]  /*0880*/  IMAD.U32 R4, RZ, RZ, UR9 ;  /* 0x00000009ff047e24 */ /* 0x001fe4000f8e00ff */
[----:B------:R-:W-:Y:S01]  /*0890*/  IMAD.MOV.U32 R5, RZ, RZ, RZ ;  /* 0x000000ffff057224 */ /* 0x000fe200078e00ff */
[----:B-1----:R-:W-:-:S13]  /*08a0*/  ISETP.NE.AND P4, PT, R3, 0x1, PT ;  /* 0x000000010300780c */ /* 0x002fda0003f85270 */
[----:B------:R-:W0:Y:S01]  /*08b0*/  @P4 LDC R7, c[0x0][0x10] ;  /* 0x00000400ff074b82 */ /* 0x000e220000000800 */
[----:B------:R-:W-:Y:S02]  /*08c0*/  @P4 IMAD.MOV.U32 R3, RZ, RZ, RZ ;  /* 0x000000ffff034224 */ /* 0x000fe400078e00ff */
[----:B------:R-:W-:-:S05]  /*08d0*/  @P4 IMAD.MOV.U32 R13, RZ, RZ, RZ ;  /* 0x000000ffff0d4224 */ /* 0x000fca00078e00ff */
[----:B------:R-:W1:Y:S01]  /*08e0*/  @!P4 LDC R9, c[0x0][0xc] ;  /* 0x00000300ff09cb82 */ /* 0x000e620000000800 */
[----:B0-----:R-:W-:-:S04]  /*08f0*/  @P4 IMAD.WIDE.U32 R6, R7, UR9, R2 ;  /* 0x0000000907064c25 */ /* 0x001fc8000f8e0002 */
[----:B------:R-:W-:Y:S02]  /*0900*/  @P4 IMAD.MOV.U32 R10, RZ, RZ, R6 ;  /* 0x000000ffff0a4224 */ /* 0x000fe400078e0006 */
[----:B------:R-:W-:Y:S02]  /*0910*/  @P4 IMAD.IADD R15, R7, 0x1, R13 ;  /* 0x00000001070f4824 */ /* 0x000fe400078e020d */
[----:B-1----:R-:W-:-:S04]  /*0920*/  @!P4 IMAD.WIDE.U32 R4, R2, R9, R4 ;  /* 0x000000090204c225 */ /* 0x002fc800078e0004 */
[----:B------:R-:W-:Y:S02]  /*0930*/  @!P4 IMAD.MOV.U32 R10, RZ, RZ, R4 ;  /* 0x000000ffff0ac224 */ /* 0x000fe400078e0004 */
[----:B------:R-:W-:-:S03]  /*0940*/  @!P4 IMAD.MOV.U32 R15, RZ, RZ, R5 ;  /* 0x000000ffff0fc224 */ /* 0x000fc600078e0005 */
[----:B------:R0:W-:Y:S04]  /*0950*/  STL [R1+0x208], R10 ;  /* 0x0002080a01007387 */ /* 0x0001e80000100800 */
[----:B------:R0:W-:Y:S01]  /*0960*/  STL [R1+0x200], R15 ;  /* 0x0002000f01007387 */ /* 0x0001e20000100800 */
[----:B------:R-:W-:Y:S05]  /*0970*/  @!P5 BRA `(.L_x_5) ;  /* 0x00000000000cd947 */ /* 0x000fea0003800000 */
[----:B------:R-:W-:Y:S01]  /*0980*/  UCGABAR_WAIT ;  /* 0x0000000000007dc7 */ /* 0x000fe20008000000 */
[----:B------:R-:W-:Y:S01]  /*0990*/  CCTL.IVALL ;  /* 0x00000000ff00798f */ /* 0x000fe20002000000 */
[----:B------:R-:W-:Y:S05]  /*09a0*/  BRA `(.L_x_6) ;  /* 0x0000000000047947 */ /* 0x000fea0003800000 */
.L_x_5:
[----:B------:R-:W-:Y:S06]  /*09b0*/  BAR.SYNC.DEFER_BLOCKING 0x0 ;  /* 0x0000000000007b1d */ /* 0x000fec0000010000 */
.L_x_6:
[----:B------:R-:W-:Y:S05]  /*09c0*/  @!P1 BRA `(.L_x_7) ;  /* 0x0000018400849947 */ /* 0x000fea0003800000 */
[----:B------:R-:W-:-:S06]  /*09d0*/  UISETP.GT.U32.AND UP0, UPT, UR10, 0x1, UPT ;  /* 0x000000010a00788c */ /* 0x000fcc000bf04070 */
[----:B------:R-:W-:-:S13]  /*09e0*/  PLOP3.LUT P0, PT, PT, PT, UP0, 0x80, 0x0 ;  /* 0x000000000000781c */ /* 0x000fda0003f0f008 */
[----:B------:R-:W-:Y:S05]  /*09f0*/  @P0 EXIT ;  /* 0x000000000000094d */ /* 0x000fea0003800000 */
[----:B------:R-:W-:Y:S01]  /*0a00*/  IMAD.MOV.U32 R5, RZ, RZ, -0x1 ;  /* 0xffffffffff057424 */ /* 0x000fe200078e00ff */
[----:B------:R-:W-:Y:S01]  /*0a10*/  ULDC.64 UR4, c[0x0][0x650] ;  /* 0x0001940000047ab9 */ /* 0x000fe20000000a00 */
[----:B------:R-:W-:Y:S01]  /*0a20*/  IMAD.MOV.U32 R6, RZ, RZ, -0x1 ;  /* 0xffffffffff067424 */ /* 0x000fe200078e00ff */
[----:B------:R-:W-:Y:S01]  /*0a30*/  ISETP.GE.U32.AND P0, PT, R10, UR4, PT ;  /* 0x000000040a007c0c */ /* 0x000fe2000bf06070 */
[----:B------:R-:W-:Y:S01]  /*0a40*/  UMOV UR4, 0xffffffff ;  /* 0xffffffff00047882 */ /* 0x000fe20000000000 */
[----:B------:R1:W-:Y:S01]  /*0a50*/  STL [R1+0x218], R5 ;  /* 0x0002180501007387 */ /* 0x0003e20000100800 */
[----:B------:R-:W-:Y:S02]  /*0a60*/  PRMT R4, RZ, 0x7610, R4 ;  /* 0x00007610ff047816 */ /* 0x000fe40000000004 */
[----:B------:R-:W-:Y:S01]  /*0a70*/  ISETP.GE.U32.AND.EX P0, PT, R15, UR5, PT, P0 ;  /* 0x000000050f007c0c */ /* 0x000fe2000bf06100 */
[----:B------:R2:W-:Y:S01]  /*0a80*/  STL [R1+0x21c], R6 ;  /* 0x00021c0601007387 */ /* 0x0005e20000100800 */
[----:B-1----:R-:W-:-:S05]  /*0a90*/  IMAD.U32 R5, RZ, RZ, UR4 ;  /* 0x00000004ff057e24 */ /* 0x002fca000f8e00ff */
[----:B------:R2:W-:Y:S06]  /*0aa0*/  STL [R1+0x210], R5 ;  /* 0x0002100501007387 */ /* 0x0005ec0000100800 */
[----:B------:R-:W-:Y:S05]  /*0ab0*/  @P0 BRA `(.L_x_8) ;  /* 0x0000000400440947 */ /* 0x000fea0003800000 */
[----:B------:R-:W-:Y:S01]  /*0ac0*/  ULDC.64 UR12, c[0x0][0x628] ;  /* 0x00018a00000c7ab9 */ /* 0x000fe20000000a00 */
[----:B------:R-:W1:Y:S01]  /*0ad0*/  LDC.64 R8, c[0x0][0x620] ;  /* 0x00018800ff087b82 */ /* 0x000e620000000a00 */
[----:B------:R-:W-:Y:S01]  /*0ae0*/  ISETP.NE.U32.AND P0, PT, RZ, UR12, PT ;  /* 0x0000000cff007c0c */ /* 0x000fe2000bf05070 */
[----:B------:R-:W-:Y:S01]  /*0af0*/  ULDC UR11, c[0x0][0x630] ;  /* 0x00018c00000b7ab9 */ /* 0x000fe20000000800 */
[----:B------:R-:W-:Y:S02]  /*0b00*/  R2UR UR4, R10 ;  /* 0x000000000a0472ca */ /* 0x000fe400000e0000 */
[----:B------:R-:W-:Y:S02]  /*0b10*/  ISETP.NE.AND.EX P0, PT, RZ, UR13, PT, P0 ;  /* 0x0000000dff007c0c */ /* 0x000fe4000bf05300 */
[----:B------:R-:W-:-:S11]  /*0b20*/  R2UR UR5, R15 ;  /* 0x000000000f0572ca */ /* 0x000fd600000e0000 */
[----:B------:R-:W-:Y:S05]  /*0b30*/  @!P0 BRA `(.L_x_9) ;  /* 0x0000000000308947 */ /* 0x000fea0003800000 */
[----:B------:R-:W-:Y:S01]  /*0b40*/  R2UR UR4, R10 ;  /* 0x000000000a0472ca */ /* 0x000fe200000e0000 */
[----:B------:R-:W-:Y:S01]  /*0b50*/  ULDC UR8, c[0x0][0x634] ;  /* 0x00018d0000087ab9 */ /* 0x000fe20000000800 */
[----:B------:R-:W-:-:S11]  /*0b60*/  R2UR UR10, R15 ;  /* 0x000000000f0a72ca */ /* 0x000fd600000e0000 */
[----:B------:R-:W-:-:S04]  /*0b70*/  UIADD3 UR8, UP0, UR4, UR8, URZ ;  /* 0x0000000804087290 */ /* 0x000fc8000ff1e03f */
[----:B------:R-:W-:-:S04]  /*0b80*/  UIADD3.X UR10, URZ, UR10, URZ, UP0, !UPT ;  /* 0x0000000a3f0a7290 */ /* 0x000fc800087fe43f */
[----:B------:R-:W-:-:S04]  /*0b90*/  UIMAD.WIDE.U32 UR4, UR10, UR12, URZ ;  /* 0x0000000c0a0472a5 */ /* 0x000fc8000f8e003f */
[----:B------:R-:W-:Y:S02]  /*0ba0*/  UIMAD.WIDE.U32 UR6, UP0, UR8, UR13, UR4 ;  /* 0x0000000d080672a5 */ /* 0x000fe4000f800004 */
[----:B------:R-:W-:Y:S02]  /*0bb0*/  UIMAD.WIDE.U32 UR4, UR8, UR12, URZ ;  /* 0x0000000c080472a5 */ /* 0x000fe4000f8e003f */
[----:B------:R-:W-:Y:S02]  /*0bc0*/  UIADD3.X UR9, URZ, URZ, URZ, UP0, !UPT ;  /* 0x0000003f3f097290 */ /* 0x000fe400087fe43f */
[----:B------:R-:W-:Y:S01]  /*0bd0*/  UIADD3 URZ, UP0, UR5, UR6, URZ ;  /* 0x00000006053f7290 */ /* 0x000fe2000ff1e03f */
[----:B------:R-:W-:-:S03]  /*0be0*/  UMOV UR8, UR7 ;  /* 0x0000000700087c82 */ /* 0x000fc60008000000 */
[----:B------:R-:W-:-:S12]  /*0bf0*/  UIMAD.WIDE.U32.X UR4, UR10, UR13, UR8, UP0 ;  /* 0x0000000d0a0472a5 */ /* 0x000fd800080e0408 */
.L_x_9:
[----:B------:R-:W-:Y:S01]  /*0c00*/  USHF.R.U64 UR6, UR4, UR11, UR5 ;  /* 0x0000000b04067299 */ /* 0x000fe20008001205 */
[----:B------:R-:W3:Y:S01]  /*0c10*/  LDC.64 R20, c[0x0][0x640] ;  /* 0x00019000ff147b82 */ /* 0x000ee20000000a00 */
[----:B------:R-:W-:Y:S01]  /*0c20*/  USHF.R.U32.HI UR4, URZ, UR11, UR5 ;  /* 0x0000000b3f047299 */ /* 0x000fe20008011605 */
[----:B------:R-:W-:Y:S02]  /*0c30*/  IMAD.MOV.U32 R4, RZ, RZ, R10 ;  /* 0x000000ffff047224 */ /* 0x000fe400078e000a */
[----:B------:R-:W-:Y:S01]  /*0c40*/  IMAD R25, R11, R12, R2 ;  /* 0x0000000c0b197224 */ /* 0x000fe200078e0202 */
[----:B------:R-:W-:Y:S01]  /*0c50*/  IADD3 R3, P0, RZ, -UR6, RZ ;  /* 0x80000006ff037c10 */ /* 0x000fe2000ff1e0ff */
[----:B------:R-:W-:Y:S02]  /*0c60*/  IMAD.MOV.U32 R11, RZ, RZ, 0x1 ;  /* 0x00000001ff0b7424 */ /* 0x000fe400078e00ff */
[----:B------:R-:W0:Y:S02]  /*0c70*/  LDC R14, c[0x0][0x618] ;  /* 0x00018600ff0e7b82 */ /* 0x000e240000000800 */
[----:B--2---:R-:W-:-:S04]  /*0c80*/  IMAD.X R5, RZ, RZ, ~UR4, P0 ;  /* 0x80000004ff057e24 */ /* 0x004fc800080e06ff */
[-C--:B-1----:R-:W-:Y:S02]  /*0c90*/  IMAD R6, R5, R8.reuse, RZ ;  /* 0x0000000805067224 */ /* 0x082fe400078e02ff */
[----:B------:R-:W1:Y:S01]  /*0ca0*/  LDC R16, c[0x0][0x608] ;  /* 0x00018200ff107b82 */ /* 0x000e620000000800 */
[----:B------:R-:W-:Y:S02]  /*0cb0*/  IMAD.MOV.U32 R5, RZ, RZ, R15 ;  /* 0x000000ffff057224 */ /* 0x000fe400078e000f */
[----:B------:R-:W-:-:S05]  /*0cc0*/  IMAD.WIDE.U32 R4, R3, R8, R4 ;  /* 0x0000000803047225 */ /* 0x000fca00078e0004 */
[----:B------:R-:W2:Y:S01]  /*0cd0*/  LDC R18, c[0x0][0x658] ;  /* 0x00019600ff127b82 */ /* 0x000ea20000000800 */
[----:B------:R-:W-:Y:S01]  /*0ce0*/  IMAD R3, R3, R9, R6 ;  /* 0x0000000903037224 */ /* 0x000fe200078e0206 */
[----:B---3--:R-:W-:-:S03]  /*0cf0*/  ISETP.NE.U32.AND P0, PT, R20, RZ, PT ;  /* 0x000000ff1400720c */ /* 0x008fc60003f05070 */
[----:B------:R-:W-:Y:S01]  /*0d00*/  IMAD.IADD R3, R5, 0x1, R3 ;  /* 0x0000000105037824 */ /* 0x000fe200078e0203 */
[----:B------:R-:W-:Y:S01]  /*0d10*/  ISETP.NE.AND.EX P0, PT, R21, RZ, PT, P0 ;  /* 0x000000ff1500720c */ /* 0x000fe20003f05300 */
[----:B------:R-:W-:Y:S01]  /*0d20*/  IMAD.MOV.U32 R5, RZ, RZ, -0x1 ;  /* 0xffffffffff057424 */ /* 0x000fe200078e00ff */
[----:B------:R-:W3:Y:S02]  /*0d30*/  LDC R13, c[0x0][0x600] ;  /* 0x00018000ff0d7b82 */ /* 0x000ee40000000800 */
[-CC-:B0-----:R-:W-:Y:S02]  /*0d40*/  SHF.R.U64 R10, R4, R14.reuse, R3.reuse ;  /* 0x0000000e040a7219 */ /* 0x181fe40000001203 */
[----:B------:R-:W-:-:S04]  /*0d50*/  SHF.R.U32.HI R3, RZ, R14, R3 ;  /* 0x0000000eff037219 */ /* 0x000fc80000011603 */
[----:B------:R-:W0:Y:S01]  /*0d60*/  LDC R15, c[0x0][0x648] ;  /* 0x00019200ff0f7b82 */ /* 0x000e220000000800 */
[-CC-:B-1----:R-:W-:Y:S02]  /*0d70*/  SHF.R.U64 R23, R10, R16.reuse, R3.reuse ;  /* 0x000000100a177219 */ /* 0x182fe40000001203 */
[----:B------:R-:W-:-:S05]  /*0d80*/  SHF.R.U32.HI R3, RZ, R16, R3 ;  /* 0x00000010ff037219 */ /* 0x000fca0000011603 */
[----:B------:R-:W1:Y:S01]  /*0d90*/  LDC R17, c[0x0][0x638] ;  /* 0x00018e00ff117b82 */ /* 0x000e620000000800 */
[-C--:B--2---:R-:W-:Y:S02]  /*0da0*/  SHF.L.U32 R2, R5, R18.reuse, RZ ;  /* 0x0000001205027219 */ /* 0x084fe400000006ff */
[--C-:B------:R-:W-:Y:S02]  /*0db0*/  SHF.R.U64 R12, R23, R18, R3.reuse ;  /* 0x00000012170c7219 */ /* 0x100fe40000001203 */
[----:B------:R-:W-:Y:S02]  /*0dc0*/  LOP3.LUT R8, RZ, R2, RZ, 0x33, !PT ;  /* 0x00000002ff087212 */ /* 0x000fe400078e33ff */
[----:B------:R-:W-:Y:S01]  /*0dd0*/  SHF.R.U32.HI R3, RZ, R18, R3 ;  /* 0x00000012ff037219 */ /* 0x000fe20000011603 */
[----:B------:R-:W2:Y:S01]  /*0de0*/  LDC R19, c[0x0][0x610] ;  /* 0x00018400ff137b82 */ /* 0x000ea20000000800 */
[----:B------:R-:W-:Y:S01]  /*0df0*/  IMAD.MOV.U32 R2, RZ, RZ, R12 ;  /* 0x000000ffff027224 */ /* 0x000fe200078e000c */
[----:B------:R-:W-:Y:S06]  /*0e00*/  @!P0 BRA `(.L_x_10) ;  /* 0x0000000000288947 */ /* 0x000fec0003800000 */
[----:B------:R-:W4:Y:S02]  /*0e10*/  LDC R7, c[0x0][0x64c] ;  /* 0x00019300ff077b82 */ /* 0x000f240000000800 */
[----:B----4-:R-:W-:-:S05]  /*0e20*/  IADD3 R7, P0, R12, R7, RZ ;  /* 0x000000070c077210 */ /* 0x010fca0007f1e0ff */
[----:B------:R-:W-:-:S04]  /*0e30*/  IMAD.X R9, RZ, RZ, R3, P0 ;  /* 0x000000ffff097224 */ /* 0x000fc800000e0603 */
[----:B------:R-:W-:-:S04]  /*0e40*/  IMAD.WIDE.U32 R2, R9, R20, RZ ;  /* 0x0000001409027225 */ /* 0x000fc800078e00ff */
[----:B------:R-:W-:-:S04]  /*0e50*/  IMAD.WIDE.U32 R4, P0, R7, R21, R2 ;  /* 0x0000001507047225 */ /* 0x000fc80007800002 */
[----:B------:R-:W-:-:S04]  /*0e60*/  IMAD.WIDE.U32 R2, R7, R20, RZ ;  /* 0x0000001407027225 */ /* 0x000fc800078e00ff */
[----:B------:R-:W-:Y:S01]  /*0e70*/  IMAD.X R7, RZ, RZ, RZ, P0 ;  /* 0x000000ffff077224 */ /* 0x000fe200000e06ff */
[----:B------:R-:W-:Y:S01]  /*0e80*/  IADD3 RZ, P0, R3, R4, RZ ;  /* 0x0000000403ff7210 */ /* 0x000fe20007f1e0ff */
[----:B------:R-:W-:-:S04]  /*0e90*/  IMAD.MOV.U32 R6, RZ, RZ, R5 ;  /* 0x000000ffff067224 */ /* 0x000fc800078e0005 */
[----:B------:R-:W-:-:S08]  /*0ea0*/  IMAD.WIDE.U32.X R2, R9, R21, R6, P0 ;  /* 0x0000001509027225 */ /* 0x000fd000000e0406 */
.L_x_10:
[----:B0-----:R-:W-:Y:S01]  /*0eb0*/  SHF.R.U64 R4, R2, R15, R3 ;  /* 0x0000000f02047219 */ /* 0x001fe20000001203 */
[----:B---3--:R-:W-:Y:S01]  /*0ec0*/  VIADD R5, R13, 0xffffffff ;  /* 0xffffffff0d057836 */ /* 0x008fe20000000000 */
[----:B------:R-:W-:Y:S02]  /*0ed0*/  SHF.L.U32 R2, R11, R18, RZ ;  /* 0x000000120b027219 */ /* 0x000fe400000006ff */
[----:B------:R-:W-:Y:S01]  /*0ee0*/  LOP3.LUT R3, R23, R8, RZ, 0xc0, !PT ;  /* 0x0000000817037212 */ /* 0x000fe200078ec0ff */
[----:B------:R-:W-:Y:S01]  /*0ef0*/  IMAD.MOV R6, RZ, RZ, -R4 ;  /* 0x000000ffff067224 */ /* 0x000fe200078e0a04 */
[----:B------:R-:W-:Y:S02]  /*0f00*/  SEL R0, R0, R25, !P4 ;  /* 0x0000001900007207 */ /* 0x000fe40006000000 */
[----:B------:R-:W-:Y:S01]  /*0f10*/  LOP3.LUT R5, R10, R5, RZ, 0xc0, !PT ;  /* 0x000000050a057212 */ /* 0x000fe200078ec0ff */
[----:B------:R-:W-:Y:S02]  /*0f20*/  IMAD R3, R2, R4, R3 ;  /* 0x0000000402037224 */ /* 0x000fe400078e0203 */
[----:B-1----:R-:W-:-:S02]  /*0f30*/  IMAD R2, R6, R17, R12 ;  /* 0x0000001106027224 */ /* 0x002fc400078e020c */
[----:B--2---:R-:W-:Y:S02]  /*0f40*/  IMAD R0, R3, R19, R0 ;  /* 0x0000001303007224 */ /* 0x004fe400078e0200 */
[----:B------:R-:W-:Y:S02]  /*0f50*/  IMAD R3, R2, R13, R5 ;  /* 0x0000000d02037224 */ /* 0x000fe400078e0205 */
[----:B------:R-:W-:-:S03]  /*0f60*/  IMAD.MOV.U32 R4, RZ, RZ, 0x1 ;  /* 0x00000001ff047424 */ /* 0x000fc600078e00ff */
[----:B------:R-:W-:Y:S02]  /*0f70*/  SEL R5, R3, R0, !P4 ;  /* 0x0000000003057207 */ /* 0x000fe40006000000 */
[----:B------:R-:W-:Y:S01]  /*0f80*/  SEL R2, R0, R3, !P4 ;  /* 0x0000000300027207 */ /* 0x000fe20006000000 */
[----:B------:R-:W-:Y:S02]  /*0f90*/  IMAD.U32 R0, RZ, RZ, UR6 ;  /* 0x00000006ff007e24 */ /* 0x000fe4000f8e00ff */
[----:B------:R1:W-:Y:S04]  /*0fa0*/  STL [R1+0x21c], R5 ;  /* 0x00021c0501007387 */ /* 0x0003e80000100800 */
[----:B------:R1:W-:Y:S04]  /*0fb0*/  STL [R1+0x218], R2 ;  /* 0x0002180201007387 */ /* 0x0003e80000100800 */
[----:B------:R1:W-:Y:S02]  /*0fc0*/  STL [R1+0x210], R0 ;  /* 0x0002100001007387 */ /* 0x0003e40000100800 */
.L_x_8:
[----:B------:R-:W-:-:S08]  /*0fd0*/  NOP ;  /* 0x0000000000007918 */ /* 0x000fd00000000000 */
[----:B------:R-:W3:Y:S02]  /*0fe0*/  USETMAXREG.TRY_ALLOC.CTAPOOL UP0, 0xe8 ;  /* 0x000000e8000079c8 */ /* 0x000ee40008000600 */
[----:B---3--:R-:W-:-:S13]  /*0ff0*/  PLOP3.LUT P0, PT, PT, PT, UP0, 0x80, 0x0 ;  /* 0x000000000000781c */ /* 0x008fda0003f0f008 */
[----:B------:R-:W-:Y:S05]  /*1000*/  @!P0 BRA `(.L_x_8) ;  /* 0xfffffffc00f08947 */ /* 0x000fea000383ffff */
[----:B------:R-:W-:Y:S01]  /*1010*/  ULDC.64 UR4, c[0x0][0x598] ;  /* 0x0001660000047ab9 */ /* 0x000fe20000000a00 */
[----:B------:R-:W-:Y:S01]  /*1020*/  ULDC.64 UR52, c[0x0][0x208] ;  /* 0x0000820000347ab9 */ /* 0x000fe20000000a00 */
[----:B------:R-:W-:-:S04]  /*1030*/  ISETP.NE.U32.AND P0, PT, RZ, UR4, PT ;  /* 0x00000004ff007c0c */ /* 0x000fc8000bf05070 */
[----:B------:R-:W-:-:S13]  /*1040*/  ISETP.NE.AND.EX P0, PT, RZ, UR5, PT, P0 ;  /* 0x00000005ff007c0c */ /* 0x000fda000bf05300 */
[----:B------:R-:W-:Y:S05]  /*1050*/  @!P0 BRA `(.L_x_11) ;  /* 0x0000000000208947 */ /* 0x000fea0003800000 */
[----:B-1----:R-:W1:Y:S02]  /*1060*/  LDC.64 R2, c[0x0][0x598] ;  /* 0x00016600ff027b82 */ /* 0x002e640000000a00 */
[----:B-1----:R-:W3:Y:S02]  /*1070*/  LDG.E.64 R2, desc[UR52][R2.64] ;  /* 0x0000003402027981 */ /* 0x002ee4000c1e1b00 */
[----:B---3--:R-:W-:-:S04]  /*1080*/  ISETP.NE.U32.AND P0, PT, R2, RZ, PT ;  /* 0x000000ff0200720c */ /* 0x008fc80003f05070 */
[----:B------:R-:W-:-:S13]  /*1090*/  ISETP.NE.AND.EX P0, PT, R3, RZ, PT, P0 ;  /* 0x000000ff0300720c */ /* 0x000fda0003f05300 */
[----:B------:R-:W-:Y:S05]  /*10a0*/  @!P0 BRA `(.L_x_11) ;  /* 0x00000000000c8947 */ /* 0x000fea0003800000 */
[----:B------:R-:W3:Y:S02]  /*10b0*/  LD.E R2, desc[UR52][R2.64] ;  /* 0x0000003402027980 */ /* 0x000ee4000c101900 */
[----:B---3--:R-:W-:Y:S01]  /*10c0*/  R2UR UR4, R2 ;  /* 0x00000000020472ca */ /* 0x008fe200000e0000 */
[----:B------:R-:W-:-:S14]  /*10d0*/  BRA `(.L_x_12) ;  /* 0x0000000000247947 */ /* 0x000fdc0003800000 */
.L_x_11:
[----:B------:R-:W-:Y:S02]  /*10e0*/  ULDC.64 UR4, c[0x0][0x588] ;  /* 0x0001620000047ab9 */ /* 0x000fe40000000a00 */
[----:B------:R-:W-:-:S04]  /*10f0*/  ISETP.NE.U32.AND P0, PT, RZ, UR4, PT ;  /* 0x00000004ff007c0c */ /* 0x000fc8000bf05070 */
[----:B------:R-:W-:-:S13]  /*1100*/  ISETP.NE.AND.EX P0, PT, RZ, UR5, PT, P0 ;  /* 0x00000005ff007c0c */ /* 0x000fda000bf05300 */
[----:B------:R-:W-:Y:S05]  /*1110*/  @!P0 BRA `(.L_x_13) ;  /* 0x0000000000108947 */ /* 0x000fea0003800000 */
[----:B-1----:R-:W1:Y:S02]  /*1120*/  LDC.64 R2, c[0x0][0x588] ;  /* 0x00016200ff027b82 */ /* 0x002e640000000a00 */
[----:B-1----:R-:W3:Y:S02]  /*1130*/  LDG.E R2, desc[UR52][R2.64] ;  /* 0x0000003402027981 */ /* 0x002ee4000c1e1900 */
[----:B---3--:R-:W-:Y:S01]  /*1140*/  R2UR UR4, R2 ;  /* 0x00000000020472ca */ /* 0x008fe200000e0000 */
[----:B------:R-:W-:-:S14]  /*1150*/  BRA `(.L_x_12) ;  /* 0x0000000000047947 */ /* 0x000fdc0003800000 */
.L_x_13:
[----:B------:R-:W-:-:S05]  /*1160*/  ULDC UR4, c[0x0][0x580] ;  /* 0x0001600000047ab9 */ /* 0x000fca0000000800 */
.L_x_12:
[----:B------:R-:W-:Y:S02]  /*1170*/  ULDC.64 UR6, c[0x0][0x5a0] ;  /* 0x0001680000067ab9 */ /* 0x000fe40000000a00 */
        /* <DEDUP_REMOVED lines=11> */
.L_x_14:
        /* <DEDUP_REMOVED lines=8> */
.L_x_16:
[----:B------:R-:W-:-:S05]  /*12b0*/  ULDC UR5, c[0x0][0x584] ;  /* 0x0001610000057ab9 */ /* 0x000fca0000000800 */
.L_x_15:
[----:B------:R-:W-:-:S13]  /*12c0*/  LOP3.LUT P0, RZ, R4, 0xff, RZ, 0xc0, !PT ;  /* 0x000000ff04ff7812 */ /* 0x000fda000780c0ff */
[----:B------:R-:W-:Y:S05]  /*12d0*/  @!P0 EXIT ;  /* 0x000000000000894d */ /* 0x000fea0003800000 */
[----:B-1----:R-:W3:Y:S01]  /*12e0*/  LDL R0, [R1+0x1fc] ;  /* 0x0001fc0001007983 */ /* 0x002ee20000100800 */
[----:B------:R-:W-:Y:S02]  /*12f0*/  ULDC UR6, c[0x0][0x28c] ;  /* 0x0000a30000067ab9 */ /* 0x000fe40000000800 */
[----:B------:R-:W-:-:S04]  /*1300*/  UIADD3 UR6, UR6, 0x7f, URZ ;  /* 0x0000007f06067890 */ /* 0x000fc8000fffe03f */
[----:B------:R-:W-:-:S04]  /*1310*/  USHF.R.S32.HI UR7, URZ, 0x1f, UR6 ;  /* 0x0000001f3f077899 */ /* 0x000fc80008011406 */
[----:B------:R-:W-:Y:S01]  /*1320*/  ULEA.HI UR7, UR7, UR6, URZ, 0x7 ;  /* 0x0000000607077291 */ /* 0x000fe2000f8f383f */
[----:B---3--:R-:W-:-:S13]  /*1330*/  R2UR UR8, R0 ;  /* 0x00000000000872ca */ /* 0x008fda00000e0000 */
[----:B------:R-:W-:Y:S02]  /*1340*/  ULOP3.LUT UR6, UR8, 0x1, URZ, 0xfc, !UPT ;  /* 0x0000000108067892 */ /* 0x000fe4000f8efc3f */
[----:B------:R-:W-:-:S03]  /*1350*/  USHF.R.S32.HI UR8, URZ, 0x7, UR7 ;  /* 0x000000073f087899 */ /* 0x000fc60008011407 */
[----:B------:R-:W-:Y:S01]  /*1360*/  UMOV UR7, URZ ;  /* 0x0000003f00077c82 */ /* 0x000fe20008000000 */
[----:B------:R-:W-:Y:S01]  /*1370*/  IMAD.U32 R0, RZ, RZ, UR6 ;  /* 0x00000006ff007e24 */ /* 0x000fe2000f8e00ff */
[----:B------:R-:W-:Y:S01]  /*1380*/  UMOV UR6, URZ ;  /* 0x0000003f00067c82 */ /* 0x000fe20008000000 */
[----:B------:R-:W-:Y:S02]  /*1390*/  IMAD.U32 R3, RZ, RZ, UR8 ;  /* 0x00000008ff037e24 */ /* 0x000fe4000f8e00ff */
[----:B------:R-:W-:Y:S01]  /*13a0*/  IMAD.U32 R2, RZ, RZ, UR6 ;  /* 0x00000006ff027e24 */ /* 0x000fe2000f8e00ff */
[----:B------:R1:W-:Y:S04]  /*13b0*/  STL [R1+0x1f0], R0 ;  /* 0x0001f00001007387 */ /* 0x0003e80000100800 */
[----:B------:R3:W-:Y:S01]  /*13c0*/  STL [R1+0x214], R3 ;  /* 0x0002140301007387 */ /* 0x0007e20000100800 */
[----:B-1----:R-:W-:-:S05]  /*13d0*/  IMAD.U32 R0, RZ, RZ, UR7 ;  /* 0x00000007ff007e24 */ /* 0x002fca000f8e00ff */
[----:B------:R3:W-:Y:S04]  /*13e0*/  STL [R1+0x20c], R0 ;  /* 0x00020c0001007387 */ /* 0x0007e80000100800 */
[----:B------:R3:W-:Y:S02]  /*13f0*/  STL [R1+0x204], R2 ;  /* 0x0002040201007387 */ /* 0x0007e40000100800 */
.L_x_393:
[----:B---3--:R-:W3:Y:S01]  /*1400*/  LDL R3, [R1+0x204] ;  /* 0x0002040001037983 */ /* 0x008ee20000100800 */
[----:B-1----:R-:W1:Y:S03]  /*1410*/  LDC R2, c[0x0][0x28c] ;  /* 0x0000a300ff027b82 */ /* 0x002e660000000800 */
[----:B------:R-:W-:Y:S04]  /*1420*/  STL [R1+0x1ec], RZ ;  /* 0x0001ecff01007387 */ /* 0x000fe80000100800 */
        /* <DEDUP_REMOVED lines=50> */
[----:B------:R-:W-:Y:S01]  /*1750*/  STL [R1+0x120], RZ ;  /* 0x000120ff01007387 */ /* 0x000fe20000100800 */
[----:B0---4-:R-:W4:Y:S03]  /*1760*/  S2R R0, SR_TID.X ;  /* 0x0000000000007919 */ /* 0x011f260000002100 */
        /* <DEDUP_REMOVED lines=29> */
[----:B----4-:R-:W-:-:S03]  /*1940*/  LOP3.LUT R0, R0, 0x80, RZ, 0xc0, !PT ;  /* 0x0000008000007812 */ /* 0x010fc600078ec0ff */
[----:B------:R-:W-:Y:S04]  /*1950*/  STL [R1+0xa8], RZ ;  /* 0x0000a8ff01007387 */ /* 0x000fe80000100800 */
[----:B------:R-:W-:Y:S04]  /*1960*/  STL [R1+0xa4], RZ ;  /* 0x0000a4ff01007387 */ /* 0x000fe80000100800 */
[----:B------:R-:W-:Y:S04]  /*1970*/  STL [R1+0xa0], RZ ;  /* 0x0000a0ff01007387 */ /* 0x000fe80000100800 */
[----:B------:R-:W-:Y:S01]  /*1980*/  STL [R1+0x9c], RZ ;  /* 0x00009cff01007387 */ /* 0x000fe20000100800 */
[----:B------:R-:W-:-:S03]  /*1990*/  SHF.R.U32.HI R0, RZ, 0x7, R0 ;  /* 0x00000007ff007819 */ /* 0x000fc60000011600 */
        /* <DEDUP_REMOVED lines=9> */
[----:B------:R-:W4:Y:S04]  /*1a30*/  SHFL.IDX PT, R0, R0, RZ, 0x1f ;  /* 0x00001fff00007589 */ /* 0x000f2800000e0000 */
        /* <DEDUP_REMOVED lines=21> */
[----:B----4-:R-:W-:-:S03]  /*1b90*/  R2UR UR8, R0 ;  /* 0x00000000000872ca */ /* 0x010fc600000e0000 */
[----:B------:R-:W-:Y:S01]  /*1ba0*/  STL [R1+0x20], RZ ;  /* 0x000020ff01007387 */ /* 0x000fe20000100800 */
[----:B------:R-:W-:-:S03]  /*1bb0*/  IMAD.MOV.U32 R0, RZ, RZ, RZ ;  /* 0x000000ffff007224 */ /* 0x000fc600078e00ff */
[----:B------:R-:W-:Y:S04]  /*1bc0*/  STL [R1+0x1c], RZ ;  /* 0x00001cff01007387 */ /* 0x000fe80000100800 */
[----:B------:R-:W-:Y:S04]  /*1bd0*/  STL [R1+0x18], RZ ;  /* 0x000018ff01007387 */ /* 0x000fe80000100800 */
[----:B------:R-:W-:Y:S04]  /*1be0*/  STL [R1+0x14], RZ ;  /* 0x000014ff01007387 */ /* 0x000fe80000100800 */
[----:B------:R-:W-:Y:S04]  /*1bf0*/  STL [R1+0x10], RZ ;  /* 0x000010ff01007387 */ /* 0x000fe80000100800 */
[----:B------:R-:W-:Y:S04]  /*1c00*/  STL [R1+0xc], RZ ;  /* 0x00000cff01007387 */ /* 0x000fe80000100800 */
[----:B------:R-:W-:Y:S04]  /*1c10*/  STL [R1+0x8], RZ ;  /* 0x000008ff01007387 */ /* 0x000fe80000100800 */
[----:B------:R-:W-:Y:S04]  /*1c20*/  STL [R1+0x4], RZ ;  /* 0x000004ff01007387 */ /* 0x000fe80000100800 */
[----:B------:R-:W-:Y:S04]  /*1c30*/  STL [R1], RZ ;  /* 0x000000ff01007387 */ /* 0x000fe80000100800 */
[----:B------:R4:W-:Y:S04]  /*1c40*/  STL [R1+0x220], R0 ;  /* 0x0002200001007387 */ /* 0x0009e80000100800 */
[----:B----4-:R-:W4:Y:S01]  /*1c50*/  LDL R0, [R1+0x20c] ;  /* 0x00020c0001007983 */ /* 0x010f220000100800 */
[----:B------:R-:W0:Y:S01]  /*1c60*/  S2UR UR10, SR_CgaCtaId ;  /* 0x00000000000a79c3 */ /* 0x000e220000008800 */
[----:B------:R-:W-:Y:S01]  /*1c70*/  ULEA.HI UR9, UR8, UR8, URZ, 0x1 ;  /* 0x0000000808097291 */ /* 0x000fe2000f8f083f */
[----:B------:R-:W-:-:S03]  /*1c80*/  UMOV UR58, 0x400 ;  /* 0x00000400003a7882 */ /* 0x000fc60000000000 */
[----:B------:R-:W-:-:S04]  /*1c90*/  ULOP3.LUT UR9, UR9, 0x7fffe, URZ, 0xc0, !UPT ;  /* 0x0007fffe09097892 */ /* 0x000fc8000f8ec03f */
[----:B------:R-:W-:Y:S01]  /*1ca0*/  UIADD3 UR9, UR8, -UR9, URZ ;  /* 0x8000000908097290 */ /* 0x000fe2000fffe03f */
[----:B-1----:R-:W-:Y:S02]  /*1cb0*/  ISETP.GE.AND P0, PT, R2, 0x1, PT ;  /* 0x000000010200780c */ /* 0x002fe40003f06270 */
[----:B----4-:R-:W-:Y:S02]  /*1cc0*/  R2UR UR55, R0 ;  /* 0x00000000003772ca */ /* 0x010fe400000e0000 */
[----:B------:R1:W5:Y:S01]  /*1cd0*/  LDL.LU R0, [R1+0x220] ;  /* 0x0002200001007983 */ /* 0x0003620000300800 */
[----:B0-----:R-:W-:-:S04]  /*1ce0*/  ULEA UR58, UR10, UR58, 0x18 ;  /* 0x0000003a0a3a7291 */ /* 0x001fc8000f8ec03f */
[----:B------:R-:W-:-:S04]  /*1cf0*/  ULEA UR9, UR9, UR58, 0xd ;  /* 0x0000003a09097291 */ /* 0x000fc8000f8e683f */
[----:B------:R-:W-:-:S04]  /*1d00*/  UIADD3 UR9, UR9, 0x100, URZ ;  /* 0x0000010009097890 */ /* 0x000fc8000fffe03f */
[----:B------:R-:W-:Y:S01]  /*1d10*/  USHF.R.U32.HI UR9, URZ, 0x4, UR9 ;  /* 0x000000043f097899 */ /* 0x000fe20008011609 */
[----:B---3--:R-:W-:Y:S01]  /*1d20*/  R2UR UR54, R3 ;  /* 0x00000000033672ca */ /* 0x008fe200000e0000 */
[----:B------:R-:W-:Y:S01]  /*1d30*/  UMOV UR59, URZ ;  /* 0x0000003f003b7c82 */ /* 0x000fe20008000000 */
[----:B------:R-:W-:Y:S01]  /*1d40*/  UMOV UR6, URZ ;  /* 0x0000003f00067c82 */ /* 0x000fe20008000000 */
[----:B------:R-:W-:Y:S01]  /*1d50*/  UMOV UR7, URZ ;  /* 0x0000003f00077c82 */ /* 0x000fe20008000000 */
[----:B------:R-:W-:Y:S01]  /*1d60*/  ULOP3.LUT UR61, UR9, 0x3fff, URZ, 0xc0, !UPT ;  /* 0x00003fff093d7892 */ /* 0x000fe2000f8ec03f */
[----:B------:R-:W-:Y:S02]  /*1d70*/  CS2R R2, SRZ ;  /* 0x0000000000027805 */ /* 0x000fe4000001ff00 */
[----:B--2---:R-:W-:Y:S02]  /*1d80*/  CS2R R4, SRZ ;  /* 0x0000000000047805 */ /* 0x004fe4000001ff00 */
[----:B------:R-:W-:-:S02]  /*1d90*/  CS2R R6, SRZ ;  /* 0x0000000000067805 */ /* 0x000fc4000001ff00 */
[----:B------:R-:W-:Y:S02]  /*1da0*/  CS2R R8, SRZ ;  /* 0x0000000000087805 */ /* 0x000fe4000001ff00 */
[----:B------:R-:W-:Y:S02]  /*1db0*/  CS2R R10, SRZ ;  /* 0x00000000000a7805 */ /* 0x000fe4000001ff00 */
[----:B------:R-:W-:Y:S02]  /*1dc0*/  CS2R R12, SRZ ;  /* 0x00000000000c7805 */ /* 0x000fe4000001ff00 */
[----:B------:R-:W-:Y:S02]  /*1dd0*/  CS2R R14, SRZ ;  /* 0x00000000000e7805 */ /* 0x000fe4000001ff00 */
[----:B------:R-:W-:Y:S02]  /*1de0*/  CS2R R16, SRZ ;  /* 0x0000000000107805 */ /* 0x000fe4000001ff00 */
        /* <DEDUP_REMOVED lines=16> */
[----:B------:R-:W-:Y:S01]  /*1ef0*/  CS2R R226, SRZ ;  /* 0x0000000000e27805 */ /* 0x000fe2000001ff00 */
[----:B------:R-:W-:Y:S01]  /*1f00*/  IMAD.MOV.U32 R228, RZ, RZ, RZ ;  /* 0x000000ffffe47224 */ /* 0x000fe200078e00ff */
        /* <DEDUP_REMOVED lines=87> */
[----:B------:R-:W-:Y:S01]  /*2480*/  CS2R R30, SRZ ;  /* 0x00000000001e7805 */ /* 0x000fe2000001ff00 */
[----:B-1----:R-:W-:Y:S06]  /*2490*/  @!P0 BRA `(.L_x_17) ;  /* 0x0000003400808947 */ /* 0x002fec0003800000 */
[----:B------:R-:W2:Y:S02]  /*24a0*/  LDL R227, [R1+0x1f0] ;  /* 0x0001f00001e37983 */ /* 0x000ea40000100800 */
[----:B--2---:R-:W-:-:S13]  /*24b0*/  R2UR UR6, R227 ;  /* 0x00000000e30672ca */ /* 0x004fda00000e0000 */
[----:B------:R-:W-:-:S06]  /*24c0*/  UISETP.NE.AND UP0, UPT, UR6, 0x3, UPT ;  /* 0x000000030600788c */ /* 0x000fcc000bf05270 */
[----:B------:R-:W-:-:S13]  /*24d0*/  PLOP3.LUT P1, PT, PT, PT, UP0, 0x80, 0x0 ;  /* 0x000000000000781c */ /* 0x000fda0003f2f008 */
[----:B------:R-:W-:Y:S05]  /*24e0*/  @!P1 BRA `(.L_x_18) ;  /* 0x0000000000049947 */ /* 0x000fea0003800000 */
[----:B------:R-:W-:Y:S01]  /*24f0*/  BPT.TRAP 0x1 ;  /* 0x000000040000795c */ /* 0x000fe20000300000 */
.L_x_18:
[----:B-----5:R-:W2:Y:S04]  /*2500*/  LDL R0, [R1+0x20c] ;  /* 0x00020c0001007983 */ /* 0x020ea80000100800 */
[----:B------:R-:W3:Y:S01]  /*2510*/  LDL R2, [R1+0x204] ;  /* 0x0002040001027983 */ /* 0x000ee20000100800 */
[----:B--2---:R-:W-:Y:S02]  /*2520*/  R2UR UR7, R0 ;  /* 0x00000000000772ca */ /* 0x004fe400000e0000 */
[----:B---3--:R-:W-:-:S11]  /*2530*/  R2UR UR6, R2 ;  /* 0x00000000020672ca */ /* 0x008fd600000e0000 */
[----:B------:R-:W-:Y:S02]  /*2540*/  IMAD.U32 R0, RZ, RZ, UR7 ;  /* 0x00000007ff007e24 */ /* 0x000fe4000f8e00ff */
[----:B------:R-:W-:-:S03]  /*2550*/  ULEA UR6, UR6, UR58, 0x3 ;  /* 0x0000003a06067291 */ /* 0x000fc6000f8e183f */
[----:B------:R-:W-:-:S06]  /*2560*/  SHF.L.U32 R0, R0, 0x1f, RZ ;  /* 0x0000001f00007819 */ /* 0x000fcc00000006ff */
[----:B------:R0:W1:Y:S01]  /*2570*/  SYNCS.PHASECHK.TRANS64.TRYWAIT P0, [UR6], R0 ;  /* 0x00000000ff0075a7 */ /* 0x0000620008000146 */
[----:B------:R-:W-:Y:S05]  /*2580*/  @!P1 BRA `(.L_x_19) ;  /* 0x0000000000049947 */ /* 0x000fea0003800000 */
[----:B------:R-:W-:Y:S01]  /*2590*/  BPT.TRAP 0x1 ;  /* 0x000000040000795c */ /* 0x000fe20000300000 */
.L_x_19:
[----:B------:R2:W-:Y:S01]  /*25a0*/  STL [R1+0x1ec], RZ ;  /* 0x0001ecff01007387 */ /* 0x0005e20000100800 */
[----:B------:R-:W-:Y:S01]  /*25b0*/  UMOV UR59, 0x4 ;  /* 0x00000004003b7882 */ /* 0x000fe20000000000 */
[----:B-1----:R-:W-:Y:S05]  /*25c0*/  @P0 BRA `(.L_x_20) ;  /* 0x0000000000080947 */ /* 0x002fea0003800000 */
[----:B------:R-:W1:Y:S02]  /*25d0*/  SYNCS.PHASECHK.TRANS64.TRYWAIT P0, [UR6], R0 ;  /* 0x00000000ff0075a7 */ /* 0x000e640008000146 */
[----:B-1----:R-:W-:Y:S05]  /*25e0*/  @!P0 BRA `(.L_x_21) ;  /* 0x0000018000188947 */ /* 0x002fea0003800000 */
.L_x_20:
[----:B------:R-:W3:Y:S01]  /*25f0*/  LDL R2, [R1+0x204] ;  /* 0x0002040001027983 */ /* 0x000ee20000100800 */
[----:B------:R-:W-:Y:S01]  /*2600*/  UIADD3 UR6, UR58, 0x18100, URZ ;  /* 0x000181003a067890 */ /* 0x000fe2000fffe03f */
[----:B------:R-:W-:Y:S01]  /*2610*/  WARPGROUP.ARRIVE ;  /* 0x00000000000079c5 */ /* 0x000fe20000000000 */
[----:B------:R-:W-:Y:S01]  /*2620*/  ULOP3.LUT UR7, UR61, 0x10000, URZ, 0xfc, !UPT ;  /* 0x000100003d077892 */ /* 0x000fe2000f8efc3f */
[----:B------:R4:W-:Y:S01]  /*2630*/  STL [R1+0x1e8], RZ ;  /* 0x0001e8ff01007387 */ /* 0x0009e20000100800 */
[----:B------:R-:W-:Y:S01]  /*2640*/  USHF.R.U32.HI UR6, URZ, 0x4, UR6 ;  /* 0x000000043f067899 */ /* 0x000fe20008011606 */
[----:B01----:R-:W-:Y:S01]  /*2650*/  IMAD.MOV.U32 R0, RZ, RZ, RZ ;  /* 0x000000ffff007224 */ /* 0x003fe200078e00ff */
[----:B------:R-:W-:Y:S01]  /*2660*/  UMOV UR9, 0x40000040 ;  /* 0x4000004000097882 */ /* 0x000fe20000000000 */
[----:B------:R-:W-:Y:S01]  /*2670*/  UMOV UR11, 0x40000040 ;  /* 0x40000040000b7882 */ /* 0x000fe20000000000 */
[----:B------:R-:W-:Y:S01]  /*2680*/  ULOP3.LUT UR6, UR6, 0x3fff, URZ, 0xc0, !UPT ;  /* 0x00003fff06067892 */ /* 0x000fe2000f8ec03f */
[----:B------:R4:W-:Y:S01]  /*2690*/  STL [R1+0x1e4], RZ ;  /* 0x0001e4ff01007387 */ /* 0x0009e20000100800 */
[----:B------:R-:W-:Y:S01]  /*26a0*/  UMOV UR49, UR9 ;  /* 0x0000000900317c82 */ /* 0x000fe20008000000 */
[----:B------:R-:W-:Y:S01]  /*26b0*/  UMOV UR51, 0x40000040 ;  /* 0x4000004000337882 */ /* 0x000fe20000000000 */
[----:B------:R-:W-:Y:S01]  /*26c0*/  ULOP3.LUT UR6, UR6, 0x10000, URZ, 0xfc, !UPT ;  /* 0x0001000006067892 */ /* 0x000fe2000f8efc3f */
[----:B------:R4:W-:Y:S01]  /*26d0*/  STL [R1+0x1e0], RZ ;  /* 0x0001e0ff01007387 */ /* 0x0009e20000100800 */
[----:B------:R-:W-:Y:S01]  /*26e0*/  UMOV UR17, UR9 ;  /* 0x0000000900117c82 */ /* 0x000fe20008000000 */
[----:B------:R-:W-:Y:S01]  /*26f0*/  UMOV UR19, 0x40000040 ;  /* 0x4000004000137882 */ /* 0x000fe20000000000 */
        /* <DEDUP_REMOVED lines=16> */
[----:B------:R4:W-:Y:S01]  /*2800*/  STL [R1+0x1dc], RZ ;  /* 0x0001dcff01007387 */ /* 0x0009e20000100800 */
[----:B------:R-:W-:-:S02]  /*2810*/  CS2R R4, SRZ ;  /* 0x0000000000047805 */ /* 0x000fc4000001ff00 */
[----:B------:R-:W-:Y:S02]  /*2820*/  CS2R R6, SRZ ;  /* 0x0000000000067805 */ /* 0x000fe4000001ff00 */
[----:B------:R-:W-:Y:S01]  /*2830*/  CS2R R8, SRZ ;  /* 0x0000000000087805 */ /* 0x000fe2000001ff00 */
[----:B------:R4:W-:Y:S01]  /*2840*/  STL [R1+0x1d8], RZ ;  /* 0x0001d8ff01007387 */ /* 0x0009e20000100800 */
[----:B------:R-:W-:Y:S02]  /*2850*/  CS2R R10, SRZ ;  /* 0x00000000000a7805 */ /* 0x000fe4000001ff00 */
[----:B------:R-:W-:Y:S02]  /*2860*/  CS2R R12, SRZ ;  /* 0x00000000000c7805 */ /* 0x000fe4000001ff00 */
[----:B------:R-:W-:Y:S01]  /*2870*/  CS2R R14, SRZ ;  /* 0x00000000000e7805 */ /* 0x000fe2000001ff00 */
        /* <DEDUP_REMOVED lines=25> */
[----:B------:R-:W-:-:S03]  /*2a10*/  IMAD.MOV.U32 R228, RZ, RZ, RZ ;  /* 0x000000ffffe47224 */ /* 0x000fc600078e00ff */
[----:B------:R4:W-:Y:S04]  /*2a20*/  STL [R1+0x1b8], RZ ;  /* 0x0001b8ff01007387 */ /* 0x0009e80000100800 */
        /* <DEDUP_REMOVED lines=56> */
[----:B------:R4:W-:Y:S01]  /*2db0*/  STL [R1+0xd4], RZ ;  /* 0x0000d4ff01007387 */ /* 0x0009e20000100800 */
[----:B---3--:R-:W-:-:S03]  /*2dc0*/  R2UR UR8, R2 ;  /* 0x00000000020872ca */ /* 0x008fc600000e0000 */
[----:B------:R4:W-:Y:S01]  /*2dd0*/  STL [R1+0xd0], RZ ;  /* 0x0000d0ff01007387 */ /* 0x0009e20000100800 */
[----:B------:R-:W-:-:S03]  /*2de0*/  CS2R R2, SRZ ;  /* 0x0000000000027805 */ /* 0x000fc6000001ff00 */
[----:B------:R4:W-:Y:S04]  /*2df0*/  STL [R1+0xcc], RZ ;  /* 0x0000ccff01007387 */ /* 0x0009e80000100800 */
[----:B------:R4:W-:Y:S02]  /*2e00*/  STL [R1+0xc8], RZ ;  /* 0x0000c8ff01007387 */ /* 0x0009e40000100800 */
[----:B------:R-:W-:Y:S02]  /*2e10*/  UIMAD UR6, UR8, 0x580, UR6 ;  /* 0x00000580080678a4 */ /* 0x000fe4000f8e0206 */
[----:B------:R4:W-:Y:S01]  /*2e20*/  STL [R1+0xc4], RZ ;  /* 0x0000c4ff01007387 */ /* 0x0009e20000100800 */
[----:B------:R-:W-:Y:S02]  /*2e30*/  UIMAD UR7, UR8, 0x600, UR7 ;  /* 0x00000600080778a4 */ /* 0x000fe4000f8e0207 */
[----:B------:R-:W-:Y:S01]  /*2e40*/  UIADD3 UR50, UR6, 0x80, URZ ;  /* 0x0000008006327890 */ /* 0x000fe2000fffe03f */
[----:B------:R4:W-:Y:S01]  /*2e50*/  STL [R1+0xc0], RZ ;  /* 0x0000c0ff01007387 */ /* 0x0009e20000100800 */
[----:B------:R-:W-:-:S02]  /*2e60*/  UIADD3 UR18, UR6, 0x100, URZ ;  /* 0x0000010006127890 */ /* 0x000fc4000fffe03f */
[----:B------:R-:W-:Y:S01]  /*2e70*/  UIADD3 UR14, UR6, 0x180, URZ ;  /* 0x00000180060e7890 */ /* 0x000fe2000fffe03f */
[----:B------:R4:W-:Y:S01]  /*2e80*/  STL [R1+0xbc], RZ ;  /* 0x0000bcff01007387 */ /* 0x0009e20000100800 */
[----:B------:R-:W-:Y:S02]  /*2e90*/  UIADD3 UR22, UR6, 0x200, URZ ;  /* 0x0000020006167890 */ /* 0x000fe4000fffe03f */
[----:B------:R-:W-:Y:S01]  /*2ea0*/  UIADD3 UR26, UR6, 0x280, URZ ;  /* 0x00000280061a7890 */ /* 0x000fe2000fffe03f */
[----:B------:R4:W-:Y:S01]  /*2eb0*/  STL [R1+0xb8], RZ ;  /* 0x0000b8ff01007387 */ /* 0x0009e20000100800 */
[----:B------:R-:W-:Y:S01]  /*2ec0*/  UMOV UR8, UR7 ;  /* 0x0000000700087c82 */ /* 0x000fe20008000000 */
[----:B------:R-:W-:Y:S02]  /*2ed0*/  UIADD3 UR30, UR6, 0x300, URZ ;  /* 0x00000300061e7890 */ /* 0x000fe4000fffe03f */
[----:B------:R-:W-:Y:S01]  /*2ee0*/  UMOV UR10, UR6 ;  /* 0x00000006000a7c82 */ /* 0x000fe20008000000 */
[----:B------:R-:W-:Y:S01]  /*2ef0*/  UIADD3 UR34, UR6, 0x380, URZ ;  /* 0x0000038006227890 */ /* 0x000fe2000fffe03f */
[----:B------:R-:W-:Y:S01]  /*2f00*/  QGMMA.64x16x32.F32.E4M3.E4M3 R192, gdesc[UR8], RZ, !UPT ;  /* 0x0020000008c079f3 */ /* 0x000fe2000c7008ff */
[----:B------:R-:W-:Y:S01]  /*2f10*/  UMOV UR48, UR8 ;  /* 0x0000000800307c82 */ /* 0x000fe20008000000 */
[----:B------:R-:W-:Y:S01]  /*2f20*/  UIADD3 UR38, UR6, 0x400, URZ ;  /* 0x0000040006267890 */ /* 0x000fe2000fffe03f */
[----:B------:R4:W-:Y:S01]  /*2f30*/  STL [R1+0xb4], RZ ;  /* 0x0000b4ff01007387 */ /* 0x0009e20000100800 */
[----:B------:R-:W-:Y:S01]  /*2f40*/  UMOV UR16, UR8 ;  /* 0x0000000800107c82 */ /* 0x000fe20008000000 */
[----:B------:R-:W-:Y:S01]  /*2f50*/  UIADD3 UR42, UR6, 0x480, URZ ;  /* 0x00000480062a7890 */ /* 0x000fe2000fffe03f */
[----:B------:R-:W-:Y:S01]  /*2f60*/  QGMMA.64x16x32.F32.E4M3.E4M3 R176, gdesc[UR48], RZ, !UPT ;  /* 0x0020000030b079f3 */ /* 0x000fe2000c7008ff */
[----:B------:R-:W-:Y:S01]  /*2f70*/  UMOV UR12, UR8 ;  /* 0x00000008000c7c82 */ /* 0x000fe20008000000 */
[----:B------:R-:W-:Y:S01]  /*2f80*/  UIADD3 UR46, UR6, 0x500, URZ ;  /* 0x00000500062e7890 */ /* 0x000fe2000fffe03f */
[----:B------:R4:W-:Y:S01]  /*2f90*/  STL [R1+0xb0], RZ ;  /* 0x0000b0ff01007387 */ /* 0x0009e20000100800 */
[----:B------:R-:W-:Y:S01]  /*2fa0*/  QGMMA.64x16x32.F32.E4M3.E4M3 R160, gdesc[UR16], RZ, !UPT ;  /* 0x0020000010a079f3 */ /* 0x000fe2000c7008ff */
[----:B------:R-:W-:Y:S01]  /*2fb0*/  UMOV UR20, UR8 ;  /* 0x0000000800147c82 */ /* 0x000fe20008000000 */
[----:B------:R-:W-:Y:S01]  /*2fc0*/  UMOV UR24, UR8 ;  /* 0x0000000800187c82 */ /* 0x000fe20008000000 */
[----:B------:R-:W-:Y:S01]  /*2fd0*/  UMOV UR28, UR8 ;  /* 0x00000008001c7c82 */ /* 0x000fe20008000000 */
[----:B------:R-:W-:Y:S01]  /*2fe0*/  QGMMA.64x16x32.F32.E4M3.E4M3 R144, gdesc[UR12], RZ, !UPT ;  /* 0x002000000c9079f3 */ /* 0x000fe2000c7008ff */
[----:B------:R-:W-:Y:S01]  /*2ff0*/  UIADD3 UR12, UR7, 0x400, URZ ;  /* 0x00000400070c7890 */ /* 0x000fe2000fffe03f */
[----:B------:R4:W-:Y:S01]  /*3000*/  STL [R1+0xac], RZ ;  /* 0x0000acff01007387 */ /* 0x0009e20000100800 */
[----:B------:R-:W-:Y:S01]  /*3010*/  UMOV UR32, UR8 ;  /* 0x0000000800207c82 */ /* 0x000fe20008000000 */
[----:B------:R-:W-:Y:S01]  /*3020*/  QGMMA.64x16x32.F32.E4M3.E4M3 R128, gdesc[UR20], RZ, !UPT ;  /* 0x00200000148079f3 */ /* 0x000fe2000c7008ff */
[----:B------:R-:W-:Y:S01]  /*3030*/  UMOV UR36, UR8 ;  /* 0x0000000800247c82 */ /* 0x000fe20008000000 */
[----:B------:R-:W-:Y:S01]  /*3040*/  UMOV UR40, UR8 ;  /* 0x0000000800287c82 */ /* 0x000fe20008000000 */
[----:B------:R-:W-:Y:S01]  /*3050*/  UMOV UR44, UR8 ;  /* 0x00000008002c7c82 */ /* 0x000fe20008000000 */
[----:B------:R-:W-:Y:S01]  /*3060*/  QGMMA.64x16x32.F32.E4M3.E4M3 R112, gdesc[UR24], RZ, !UPT ;  /* 0x00200000187079f3 */ /* 0x000fe2000c7008ff */
[----:B------:R4:W-:Y:S03]  /*3070*/  STL [R1+0xa8], RZ ;  /* 0x0000a8ff01007387 */ /* 0x0009e60000100800 */
        /* <DEDUP_REMOVED lines=9> */
[----:B------:R-:W-:Y:S01]  /*3110*/  UMOV UR44, UR12 ;  /* 0x0000000c002c7c82 */ /* 0x000fe20008000000 */
[----:B------:R-:W-:Y:S01]  /*3120*/  UMOV UR45, 0x40000040 ;  /* 0x40000040002d7882 */ /* 0x000fe20000000000 */
[----:B------:R-:W-:Y:S01]  /*3130*/  UMOV UR40, UR44 ;  /* 0x0000002c00287c82 */ /* 0x000fe20008000000 */
[----:B------:R-:W-:Y:S01]  /*3140*/  UMOV UR41, UR45 ;  /* 0x0000002d00297c82 */ /* 0x000fe20008000000 */
[----:B------:R-:W-:Y:S01]  /*3150*/  QGMMA.64x16x32.F32.E4M3.E4M3 R24, gdesc[UR44], RZ, !UPT ;  /* 0x002000002c1879f3 */ /* 0x000fe2000c7008ff */
[----:B------:R-:W-:Y:S01]  /*3160*/  UMOV UR36, UR44 ;  /* 0x0000002c00247c82 */ /* 0x000fe20008000000 */
        /* <DEDUP_REMOVED lines=23> */
[----:B------:R-:W-:Y:S01]  /*32e0*/  UIADD3 UR22, UR6, 0x202, URZ ;  /* 0x0000020206167890 */ /* 0x000fe2000fffe03f */
[----:B------:R4:W-:Y:S01]  /*32f0*/  STL [R1+0x94], RZ ;  /* 0x000094ff01007387 */ /* 0x0009e20000100800 */
[----:B------:R-:W-:Y:S01]  /*3300*/  UIADD3 UR26, UR6, 0x282, URZ ;  /* 0x00000282061a7890 */ /* 0x000fe2000fffe03f */
        /* <DEDUP_REMOVED lines=13> */
[----:B------:R-:W-:Y:S01]  /*33e0*/  UMOV UR8, UR12 ;  /* 0x0000000c00087c82 */ /* 0x000fe20008000000 */
[----:B------:R-:W-:Y:S01]  /*33f0*/  UMOV UR9, 0x40000040 ;  /* 0x4000004000097882 */ /* 0x000fe20000000000 */
[----:B------:R-:W-:Y:S01]  /*3400*/  UMOV UR10, UR13 ;  /* 0x0000000d000a7c82 */ /* 0x000fe20008000000 */
[----:B------:R-:W-:Y:S01]  /*3410*/  UMOV UR11, 0x40000040 ;  /* 0x40000040000b7882 */ /* 0x000fe20000000000 */
[----:B------:R-:W-:Y:S01]  /*3420*/  UIADD3 UR34, UR6, 0x382, URZ ;  /* 0x0000038206227890 */ /* 0x000fe2000fffe03f */
[----:B------:R-:W-:Y:S01]  /*3430*/  QGMMA.64x16x32.F32.E4M3.E4M3 R192, gdesc[UR8], R192 ;  /* 0x0020000008c079f3 */ /* 0x000fe200087008c0 */
[----:B------:R-:W-:Y:S01]  /*3440*/  UMOV UR48, UR8 ;  /* 0x0000000800307c82 */ /* 0x000fe20008000000 */
        /* <DEDUP_REMOVED lines=17> */
[----:B------:R-:W-:Y:S01]  /*3560*/  UMOV UR24, UR8 ;  /* 0x0000000800187c82 */ /* 0x000fe20008000000 */
[----:B------:R-:W-:Y:S01]  /*3570*/  UMOV UR25, UR9 ;  /* 0x0000000900197c82 */ /* 0x000fe20008000000 */
[----:B------:R-:W-:Y:S01]  /*3580*/  UMOV UR27, 0x40000040 ;  /* 0x40000040001b7882 */ /* 0x000fe20000000000 */
        /* <DEDUP_REMOVED lines=22> */
[----:B------:R4:W-:Y:S03]  /*36f0*/  STL [R1+0x84], RZ ;  /* 0x000084ff01007387 */ /* 0x0009e60000100800 */
[----:B------:R-:W-:Y:S01]  /*3700*/  QGMMA.64x16x32.F32.E4M3.E4M3 R32, gdesc[UR44], R32 ;  /* 0x002000002c2079f3 */ /* 0x000fe20008700820 */
[----:B------:R-:W-:Y:S01]  /*3710*/  UMOV UR44, UR12 ;  /* 0x0000000c002c7c82 */ /* 0x000fe20008000000 */
[----:B------:R-:W-:Y:S01]  /*3720*/  UMOV UR45, 0x40000040 ;  /* 0x40000040002d7882 */ /* 0x000fe20000000000 */
[----:B------:R-:W-:Y:S01]  /*3730*/  UMOV UR40, UR44 ;  /* 0x0000002c00287c82 */ /* 0x000fe20008000000 */
[----:B------:R-:W-:Y:S01]  /*3740*/  UMOV UR41, UR45 ;  /* 0x0000002d00297c82 */ /* 0x000fe20008000000 */
[----:B------:R-:W-:Y:S01]  /*3750*/  QGMMA.64x16x32.F32.E4M3.E4M3 R24, gdesc[UR44], R24 ;  /* 0x002000002c1879f3 */ /* 0x000fe20008700818 */
[----:B------:R-:W-:Y:S01]  /*3760*/  UMOV UR36, UR44 ;  /* 0x0000002c00247c82 */ /* 0x000fe20008000000 */
        /* <DEDUP_REMOVED lines=23> */
[----:B------:R-:W-:Y:S01]  /*38e0*/  UIADD3 UR22, UR6, 0x104, URZ ;  /* 0x0000010406167890 */ /* 0x000fe2000fffe03f */
[----:B------:R4:W-:Y:S01]  /*38f0*/  STL [R1+0x80], RZ ;  /* 0x000080ff01007387 */ /* 0x0009e20000100800 */
[----:B------:R-:W-:Y:S01]  /*3900*/  UIADD3 UR26, UR6, 0x204, URZ ;  /* 0x00000204061a7890 */ /* 0x000fe2000fffe03f */
        /* <DEDUP_REMOVED lines=93> */
[----:B------:R4:W-:Y:S01]  /*3ee0*/  STL [R1+0x6c], RZ ;  /* 0x00006cff01007387 */ /* 0x0009e20000100800 */
[----:B------:R-:W-:-:S02]  /*3ef0*/  UIADD3 UR34, UR6, 0x206, URZ ;  /* 0x0000020606227890 */ /* 0x000fc4000fffe03f */
[----:B------:R-:W-:Y:S01]  /*3f00*/  QGMMA.64x16x32.F32.E4M3.E4M3 R136, gdesc[UR12], R136 ;  /* 0x002000000c8879f3 */ /* 0x000fe20008700888 */
[----:B------:R4:W-:Y:S01]  /*3f10*/  STL [R1+0x68], RZ ;  /* 0x000068ff01007387 */ /* 0x0009e20000100800 */
[----:B------:R-:W-:Y:S02]  /*3f20*/  UIADD3 UR12, UR7, 0x6, URZ ;  /* 0x00000006070c7890 */ /* 0x000fe4000fffe03f */
[----:B------:R-:W-:Y:S01]  /*3f30*/  QGMMA.64x16x32.F32.E4M3.E4M3 R152, gdesc[UR20], R152 ;  /* 0x00200000149879f3 */ /* 0x000fe20008700898 */
[----:B------:R4:W-:Y:S01]  /*3f40*/  STL [R1+0x64], RZ ;  /* 0x000064ff01007387 */ /* 0x0009e20000100800 */
[----:B------:R-:W-:Y:S02]  /*3f50*/  UIADD3 UR14, UR6, 0x6, URZ ;  /* 0x00000006060e7890 */ /* 0x000fe4000fffe03f */
[----:B------:R-:W-:Y:S01]  /*3f60*/  QGMMA.64x16x32.F32.E4M3.E4M3 R168, gdesc[UR16], R168 ;  /* 0x0020000010a879f3 */ /* 0x000fe200087008a8 */
[----:B------:R4:W-:Y:S01]  /*3f70*/  STL [R1+0x60], RZ ;  /* 0x000060ff01007387 */ /* 0x0009e20000100800 */
[----:B------:R-:W-:-:S02]  /*3f80*/  UIADD3 UR18, UR6, 0x86, URZ ;  /* 0x0000008606127890 */ /* 0x000fc4000fffe03f */
[----:B------:R-:W-:Y:S01]  /*3f90*/  QGMMA.64x16x32.F32.E4M3.E4M3 R184, gdesc[UR8], R184 ;  /* 0x0020000008b879f3 */ /* 0x000fe200087008b8 */
[----:B------:R4:W-:Y:S01]  /*3fa0*/  STL [R1+0x5c], RZ ;  /* 0x00005cff01007387 */ /* 0x0009e20000100800 */
[----:B------:R-:W-:Y:S02]  /*3fb0*/  UIADD3 UR22, UR6, 0x106, URZ ;  /* 0x0000010606167890 */ /* 0x000fe4000fffe03f */
[----:B------:R-:W-:Y:S01]  /*3fc0*/  UIADD3 UR10, UR6, 0x186, URZ ;  /* 0x00000186060a7890 */ /* 0x000fe2000fffe03f */
[----:B------:R4:W-:Y:S01]  /*3fd0*/  STL [R1+0x58], RZ ;  /* 0x000058ff01007387 */ /* 0x0009e20000100800 */
[----:B------:R-:W-:Y:S01]  /*3fe0*/  UIADD3 UR26, UR6, 0x286, URZ ;  /* 0x00000286061a7890 */ /* 0x000fe2000fffe03f */
[----:B------:R-:W-:Y:S02]  /*3ff0*/  UMOV UR13, 0x40000040 ;  /* 0x40000040000d7882 */ /* 0x000fe40000000000 */
[----:B------:R4:W-:Y:S01]  /*4000*/  STL [R1+0x54], RZ ;  /* 0x000054ff01007387 */ /* 0x0009e20000100800 */
[----:B------:R-:W-:Y:S01]  /*4010*/  UIADD3 UR30, UR6, 0x306, URZ ;  /* 0x00000306061e7890 */ /* 0x000fe2000fffe03f */
[----:B------:R-:W-:-:S02]  /*4020*/  UMOV UR15, 0x40000040 ;  /* 0x40000040000f7882 */ /* 0x000fc40000000000 */
[----:B------:R4:W-:Y:S01]  /*4030*/  STL [R1+0x50], RZ ;  /* 0x000050ff01007387 */ /* 0x0009e20000100800 */
[----:B------:R-:W-:Y:S01]  /*4040*/  UIADD3 UR38, UR6, 0x386, URZ ;  /* 0x0000038606267890 */ /* 0x000fe2000fffe03f */
[----:B------:R-:W-:Y:S01]  /*4050*/  QGMMA.64x16x32.F32.E4M3.E4M3 R192, gdesc[UR12], R192 ;  /* 0x002000000cc079f3 */ /* 0x000fe200087008c0 */
[----:B------:R-:W-:Y:S01]  /*4060*/  UMOV UR16, UR12 ;  /* 0x0000000c00107c82 */ /* 0x000fe20008000000 */
[----:B------:R4:W-:Y:S01]  /*4070*/  STL [R1+0x4c], RZ ;  /* 0x00004cff01007387 */ /* 0x0009e20000100800 */
[----:B------:R-:W-:Y:S01]  /*4080*/  UMOV UR17, UR13 ;  /* 0x0000000d00117c82 */ /* 0x000fe20008000000 */
[----:B------:R-:W-:Y:S01]  /*4090*/  UMOV UR19, 0x40000040 ;  /* 0x4000004000137882 */ /* 0x000fe20000000000 */
[----:B------:R-:W-:Y:S01]  /*40a0*/  UIADD3 UR42, UR6, 0x406, URZ ;  /* 0x00000406062a7890 */ /* 0x000fe2000fffe03f */
[----:B------:R4:W-:Y:S01]  /*40b0*/  STL [R1+0x48], RZ ;  /* 0x000048ff01007387 */ /* 0x0009e20000100800 */
[----:B------:R-:W-:Y:S01]  /*40c0*/  UIADD3 UR46, UR6, 0x486, URZ ;  /* 0x00000486062e7890 */ /* 0x000fe2000fffe03f */
[----:B------:R-:W-:Y:S01]  /*40d0*/  QGMMA.64x16x32.F32.E4M3.E4M3 R176, gdesc[UR16], R176 ;  /* 0x0020000010b079f3 */ /* 0x000fe200087008b0 */
[----:B------:R-:W-:Y:S01]  /*40e0*/  UIADD3 UR50, UR6, 0x506, URZ ;  /* 0x0000050606327890 */ /* 0x000fe2000fffe03f */
[----:B------:R4:W-:Y:S01]  /*40f0*/  STL [R1+0x44], RZ ;  /* 0x000044ff01007387 */ /* 0x0009e20000100800 */
[----:B------:R-:W-:Y:S01]  /*4100*/  UMOV UR20, UR12 ;  /* 0x0000000c00147c82 */ /* 0x000fe20008000000 */
[----:B------:R-:W-:Y:S01]  /*4110*/  UMOV UR21, UR13 ;  /* 0x0000000d00157c82 */ /* 0x000fe20008000000 */
[----:B------:R-:W-:Y:S01]  /*4120*/  UMOV UR23, 0x40000040 ;  /* 0x4000004000177882 */ /* 0x000fe20000000000 */
[----:B------:R4:W-:Y:S01]  /*4130*/  STL [R1+0x40], RZ ;  /* 0x000040ff01007387 */ /* 0x0009e20000100800 */
[----:B------:R-:W-:Y:S01]  /*4140*/  ULDC UR6, c[0x0][0x50c] ;  /* 0x0001430000067ab9 */ /* 0x000fe20000000800 */
[----:B------:R-:W-:Y:S01]  /*4150*/  UMOV UR8, UR12 ;  /* 0x0000000c00087c82 */ /* 0x000fe20008000000 */
[----:B------:R-:W-:Y:S01]  /*4160*/  UMOV UR9, UR13 ;  /* 0x0000000d00097c82 */ /* 0x000fe20008000000 */
[----:B------:R4:W-:Y:S01]  /*4170*/  STL [R1+0x3c], RZ ;  /* 0x00003cff01007387 */ /* 0x0009e20000100800 */
[----:B------:R-:W-:Y:S01]  /*4180*/  UMOV UR11, 0x40000040 ;  /* 0x40000040000b7882 */ /* 0x000fe20000000000 */
[----:B------:R-:W-:Y:S01]  /*4190*/  QGMMA.64x16x32.F32.E4M3.E4M3 R160, gdesc[UR20], R160 ;  /* 0x0020000014a079f3 */ /* 0x000fe200087008a0 */
[----:B------:R-:W-:Y:S01]  /*41a0*/  UMOV UR32, UR12 ;  /* 0x0000000c00207c82 */ /* 0x000fe20008000000 */
[----:B------:R4:W-:Y:S01]  /*41b0*/  STL [R1+0x38], RZ ;  /* 0x000038ff01007387 */ /* 0x0009e20000100800 */
[----:B------:R-:W-:Y:S01]  /*41c0*/  UMOV UR33, UR13 ;  /* 0x0000000d00217c82 */ /* 0x000fe20008000000 */
[----:B------:R-:W-:Y:S01]  /*41d0*/  UMOV UR35, 0x40000040 ;  /* 0x4000004000237882 */ /* 0x000fe20000000000 */
[----:B------:R-:W-:Y:S01]  /*41e0*/  UISETP.NE.AND UP0, UPT, UR6, 0x4, UPT ;  /* 0x000000040600788c */ /* 0x000fe2000bf05270 */
[----:B------:R4:W-:Y:S01]  /*41f0*/  STL [R1+0x34], RZ ;  /* 0x000034ff01007387 */ /* 0x0009e20000100800 */
[----:B------:R-:W-:Y:S01]  /*4200*/  QGMMA.64x16x32.F32.E4M3.E4M3 R144, gdesc[UR8], R144 ;  /* 0x00200000089079f3 */ /* 0x000fe20008700890 */
        /* <DEDUP_REMOVED lines=9> */
[----:B------:R-:W-:Y:S01]  /*42a0*/  UIADD3 UR7, UR7, 0x406, URZ ;  /* 0x0000040607077890 */ /* 0x000fe2000fffe03f */
        /* <DEDUP_REMOVED lines=11> */
[----:B------:R-:W-:Y:S01]  /*4360*/  USEL UR6, URZ, 0x1, UP0 ;  /* 0x000000013f067887 */ /* 0x000fe20008000000 */
        /* <DEDUP_REMOVED lines=11> */
[----:B------:R-:W-:Y:S01]  /*4420*/  QGMMA.64x16x32.F32.E4M3.E4M3 R48, gdesc[UR44], R48 ;  /* 0x002000002c3079f3 */ /* 0x000fe20008700830 */
[----:B------:R4:W-:Y:S01]  /*4430*/  STL [R1+0x10], RZ ;  /* 0x000010ff01007387 */ /* 0x0009e20000100800 */
[----:B------:R-:W-:-:S02]  /*4440*/  ISETP.NE.AND P0, PT, RZ, UR6, PT ;  /* 0x00000006ff007c0c */ /* 0x000fc4000bf05270 */
[----:B------:R-:W-:Y:S01]  /*4450*/  QGMMA.64x16x32.F32.E4M3.E4M3 R32, gdesc[UR48], R32 ;  /* 0x00200000302079f3 */ /* 0x000fe20008700820 */
[----:B------:R4:W-:Y:S01]  /*4460*/  STL [R1+0xc], RZ ;  /* 0x00000cff01007387 */ /* 0x0009e20000100800 */
[----:B------:R-:W-:Y:S01]  /*4470*/  UMOV UR48, UR7 ;  /* 0x0000000700307c82 */ /* 0x000fe20008000000 */
[----:B------:R-:W-:Y:S01]  /*4480*/  UMOV UR49, 0x40000040 ;  /* 0x4000004000317882 */ /* 0x000fe20000000000 */
[----:B------:R-:W-:Y:S01]  /*4490*/  UMOV UR44, UR48 ;  /* 0x00000030002c7c82 */ /* 0x000fe20008000000 */
[----:B------:R4:W-:Y:S01]  /*44a0*/  STL [R1+0x8], RZ ;  /* 0x000008ff01007387 */ /* 0x0009e20000100800 */
[----:B------:R-:W-:Y:S01]  /*44b0*/  UMOV UR45, UR49 ;  /* 0x00000031002d7c82 */ /* 0x000fe20008000000 */
[----:B------:R-:W-:Y:S01]  /*44c0*/  QGMMA.64x16x32.F32.E4M3.E4M3 R24, gdesc[UR48], R24 ;  /* 0x00200000301879f3 */ /* 0x000fe20008700818 */
[----:B------:R-:W-:Y:S01]  /*44d0*/  UMOV UR40, UR48 ;  /* 0x0000003000287c82 */ /* 0x000fe20008000000 */
[----:B------:R4:W-:Y:S01]  /*44e0*/  STL [R1+0x4], RZ ;  /* 0x000004ff01007387 */ /* 0x0009e20000100800 */
[----:B------:R-:W-:Y:S01]  /*44f0*/  UMOV UR41, UR49 ;  /* 0x0000003100297c82 */ /* 0x000fe20008000000 */
[----:B------:R-:W-:Y:S01]  /*4500*/  QGMMA.64x16x32.F32.E4M3.E4M3 R40, gdesc[UR44], R40 ;  /* 0x002000002c2879f3 */ /* 0x000fe20008700828 */
[----:B------:R-:W-:Y:S01]  /*4510*/  UMOV UR36, UR48 ;  /* 0x0000003000247c82 */ /* 0x000fe20008000000 */
[----:B------:R4:W-:Y:S01]  /*4520*/  STL [R1], RZ ;  /* 0x000000ff01007387 */ /* 0x0009e20000100800 */
        /* <DEDUP_REMOVED lines=19> */
[----:B------:R-:W-:-:S02]  /*4660*/  UMOV UR13, UR49 ;  /* 0x00000031000d7c82 */ /* 0x000fc40008000000 */
[----:B------:R-:W-:Y:S04]  /*4670*/  QGMMA.64x16x32.F32.E4M3.E4M3 R136, gdesc[UR8], R136 ;  /* 0x00200000088879f3 */ /* 0x000fe80008700888 */
[----:B------:R-:W-:Y:S04]  /*4680*/  QGMMA.64x16x32.F32.E4M3.E4M3 R152, gdesc[UR20], R152 ;  /* 0x00200000149879f3 */ /* 0x000fe80008700898 */
[----:B------:R-:W-:Y:S04]  /*4690*/  QGMMA.64x16x32.F32.E4M3.E4M3 R168, gdesc[UR16], R168 ;  /* 0x0020000010a879f3 */ /* 0x000fe800087008a8 */
[----:B------:R-:W-:Y:S01]  /*46a0*/  QGMMA.64x16x32.F32.E4M3.E4M3 R184, gdesc[UR12], R184, gsb0 ;  /* 0x002000000cb879f3 */ /* 0x000fe200080008b8 */
[----:B----4-:R-:W-:Y:S05]  /*46b0*/  @!P0 BRA `(.L_x_22) ;  /* 0x0000001000c08947 */ /* 0x010fea0003800000 */
[----:B------:R-:W-:Y:S02]  /*46c0*/  WARPGROUP.DEPBAR.LE gsb0, 0x0 ;  /* 0x00008000000079c5 */ /* 0x000fe40000010000 */
[----:B------:R-:W-:-:S01]  /*46d0*/  FADD R227, RZ, R193 ;  /* 0x000000c1ffe37221 */ /* 0x000fc20000000000 */
[----:B------:R-:W-:Y:S01]  /*46e0*/  FADD R228, RZ, R192 ;  /* 0x000000c0ffe47221 */ /* 0x000fe20000000000 */
[----:B------:R-:W-:-:S01]  /*46f0*/  FADD R226, RZ, R194 ;  /* 0x000000c2ffe27221 */ /* 0x000fc20000000000 */
[----:B------:R-:W-:Y:S01]  /*4700*/  FADD R225, RZ, R195 ;  /* 0x000000c3ffe17221 */ /* 0x000fe20000000000 */
[----:B------:R-:W-:-:S01]  /*4710*/  FADD R224, RZ, R196 ;  /* 0x000000c4ffe07221 */ /* 0x000fc20000000000 */
[----:B------:R0:W-:Y:S01]  /*4720*/  STL [R1+0x220], R227 ;  /* 0x000220e301007387 */ /* 0x0001e20000100800 */
[----:B------:R-:W-:-:S01]  /*4730*/  FADD R223, RZ, R197 ;  /* 0x000000c5ffdf7221 */ /* 0x000fc20000000000 */
[----:B------:R-:W-:Y:S01]  /*4740*/  FADD R222, RZ, R198 ;  /* 0x000000c6ffde7221 */ /* 0x000fe20000000000 */
[----:B------:R-:W-:-:S01]  /*4750*/  FADD R221, RZ, R199 ;  /* 0x000000c7ffdd7221 */ /* 0x000fc20000000000 */
[----:B------:R-:W-:Y:S01]  /*4760*/  FADD R220, RZ, R184 ;  /* 0x000000b8ffdc7221 */ /* 0x000fe20000000000 */
[----:B------:R-:W-:-:S01]  /*4770*/  FADD R219, RZ, R185 ;  /* 0x000000b9ffdb7221 */ /* 0x000fc20000000000 */
[----:B------:R-:W-:Y:S01]  /*4780*/  FADD R218, RZ, R186 ;  /* 0x000000baffda7221 */ /* 0x000fe20000000000 */
[----:B------:R-:W-:-:S01]  /*4790*/  FADD R217, RZ, R187 ;  /* 0x000000bbffd97221 */ /* 0x000fc20000000000 */
[----:B------:R-:W-:Y:S01]  /*47a0*/  FADD R216, RZ, R188 ;  /* 0x000000bcffd87221 */ /* 0x000fe20000000000 */
[----:B------:R-:W-:-:S01]  /*47b0*/  FADD R215, RZ, R189 ;  /* 0x000000bdffd77221 */ /* 0x000fc20000000000 */
[----:B0-----:R-:W-:Y:S01]  /*47c0*/  FADD R227, RZ, R148 ;  /* 0x00000094ffe37221 */ /* 0x001fe20000000000 */
[----:B------:R-:W-:-:S01]  /*47d0*/  FADD R214, RZ, R190 ;  /* 0x000000beffd67221 */ /* 0x000fc20000000000 */
[----:B------:R-:W-:Y:S01]  /*47e0*/  FADD R213, RZ, R191 ;  /* 0x000000bfffd57221 */ /* 0x000fe20000000000 */
[----:B------:R-:W-:-:S01]  /*47f0*/  FADD R212, RZ, R176 ;  /* 0x000000b0ffd47221 */ /* 0x000fc20000000000 */
[----:B------:R-:W-:Y:S01]  /*4800*/  FADD R211, RZ, R177 ;  /* 0x000000b1ffd37221 */ /* 0x000fe20000000000 */
[----:B------:R0:W-:Y:S01]  /*4810*/  STL [R1], R227 ;  /* 0x000000e301007387 */ /* 0x0001e20000100800 */
        /* <DEDUP_REMOVED lines=38> */
[----:B0-----:R-:W-:-:S05]  /*4a80*/  FADD R227, RZ, R151 ;  /* 0x00000097ffe37221 */ /* 0x001fca0000000000 */
[----:B------:R0:W-:Y:S02]  /*4a90*/  STL [R1+0xc], R227 ;  /* 0x00000ce301007387 */ /* 0x0001e40000100800 */
        /* <DEDUP_REMOVED lines=239> */
[----:B------:R0:W-:Y:S04]  /*5990*/  STL [R1+0x1ec], R227 ;  /* 0x0001ece301007387 */ /* 0x0001e80000100800 */
[----:B0-----:R0:W5:Y:S01]  /*59a0*/  LDL.LU R227, [R1+0x220] ;  /* 0x0002200001e37983 */ /* 0x0011620000300800 */
[----:B------:R-:W-:-:S05]  /*59b0*/  UMOV UR59, URZ ;  /* 0x0000003f003b7c82 */ /* 0x000fca0008000000 */
.L_x_22:
[----:B------:R1:W-:Y:S04]  /*59c0*/  STL [R1+0x224], R2 ;  /* 0x0002240201007387 */ /* 0x0003e80000100800 */
[----:B-1----:R-:W3:Y:S04]  /*59d0*/  LDL R2, [R1+0x204] ;  /* 0x0002040001027983 */ /* 0x002ee80000100800 */
[----:B------:R1:W-:Y:S04]  /*59e0*/  STL [R1+0x220], R0 ;  /* 0x0002200001007387 */ /* 0x0003e80000100800 */
[----:B-1----:R-:W4:Y:S01]  /*59f0*/  LDL R0, [R1+0x20c] ;  /* 0x00020c0001007983 */ /* 0x002f220000100800 */
[----:B---3--:R-:W-:-:S03]  /*5a00*/  R2UR UR8, R2 ;  /* 0x00000000020872ca */ /* 0x008fc600000e0000 */
[----:B------:R1:W5:Y:S01]  /*5a10*/  LDL.LU R2, [R1+0x224] ;  /* 0x0002240001027983 */ /* 0x0003620000300800 */
[----:B----4-:R-:W-:-:S03]  /*5a20*/  R2UR UR7, R0 ;  /* 0x00000000000772ca */ /* 0x010fc600000e0000 */
[----:B------:R1:W5:Y:S06]  /*5a30*/  LDL.LU R0, [R1+0x220] ;  /* 0x0002200001007983 */ /* 0x00036c0000300800 */
[----:B------:R-:W-:-:S04]  /*5a40*/  UIADD3 UR54, UR8, 0x1, URZ ;  /* 0x0000000108367890 */ /* 0x000fc8000fffe03f */
[----:B------:R-:W-:-:S04]  /*5a50*/  UISETP.NE.AND UP0, UPT, UR54, 0x4, UPT ;  /* 0x000000043600788c */ /* 0x000fc8000bf05270 */
[----:B------:R-:W-:Y:S02]  /*5a60*/  USEL UR55, URZ, 0x1, UP0 ;  /* 0x000000013f377887 */ /* 0x000fe40008000000 */
[----:B------:R-:W-:Y:S02]  /*5a70*/  USEL UR54, UR54, URZ, UP0 ;  /* 0x0000003f36367287 */ /* 0x000fe40008000000 */
[----:B------:R-:W-:-:S03]  /*5a80*/  ULOP3.LUT UR55, UR7, UR55, URZ, 0x3c, !UPT ;  /* 0x0000003707377292 */ /* 0x000fc6000f8e3c3f */
[----:B-1----:R-:W-:-:S09]  /*5a90*/  UMOV UR7, 0x1 ;  /* 0x0000000100077882 */ /* 0x002fd20000000000 */
.L_x_17:
[----:B-----5:R1:W-:Y:S04]  /*5aa0*/  STL [R1+0x220], R0 ;  /* 0x0002200001007387 */ /* 0x0203e80000100800 */
[----:B-1----:R-:W3:Y:S02]  /*5ab0*/  LDL R0, [R1+0x214] ;  /* 0x0002140001007983 */ /* 0x002ee40000100800 */
[----:B---3--:R-:W-:Y:S02]  /*5ac0*/  R2UR UR9, R0 ;  /* 0x00000000000972ca */ /* 0x008fe400000e0000 */
[----:B------:R1:W5:Y:S11]  /*5ad0*/  LDL.LU R0, [R1+0x220] ;  /* 0x0002200001007983 */ /* 0x0003760000300800 */
[----:B------:R-:W-:-:S04]  /*5ae0*/  UISETP.LT.AND UP0, UPT, UR9, 0x1, UPT ;  /* 0x000000010900788c */ /* 0x000fc8000bf01270 */
[----:B------:R-:W-:-:S04]  /*5af0*/  USEL UR8, UR9, 0x1, UP0 ;  /* 0x0000000109087887 */ /* 0x000fc80008000000 */
[----:B------:R-:W-:-:S04]  /*5b00*/  UIADD3 UR57, UR9, -UR8, URZ ;  /* 0x8000000809397290 */ /* 0x000fc8000fffe03f */
[----:B------:R-:W-:-:S06]  /*5b10*/  UISETP.GE.AND UP0, UPT, UR57, 0x1, UPT ;  /* 0x000000013900788c */ /* 0x000fcc000bf06270 */
[----:B------:R-:W-:-:S13]  /*5b20*/  PLOP3.LUT P0, PT, PT, PT, UP0, 0x80, 0x0 ;  /* 0x000000000000781c */ /* 0x000fda0003f0f008 */
[----:B-1----:R-:W-:Y:S05]  /*5b30*/  @!P0 BRA `(.L_x_23) ;  /* 0x0000003800108947 */ /* 0x002fea0003800000 */
[----:B-----5:R1:W-:Y:S04]  /*5b40*/  STL [R1+0x220], R0 ;  /* 0x0002200001007387 */ /* 0x0203e80000100800 */
[----:B-1----:R-:W3:Y:S02]  /*5b50*/  LDL R0, [R1+0x204] ;  /* 0x0002040001007983 */ /* 0x002ee40000100800 */
[----:B---3--:R-:W-:Y:S02]  /*5b60*/  R2UR UR56, R0 ;  /* 0x00000000003872ca */ /* 0x008fe400000e0000 */
[----:B------:R1:W5:-:S13]  /*5b70*/  LDL.LU R0, [R1+0x220] ;  /* 0x0002200001007983 */ /* 0x00035a0000300800 */
.L_x_31:
[----:B-----5:R3:W-:Y:S04]  /*5b80*/  STL [R1+0x220], R0 ;  /* 0x0002200001007387 */ /* 0x0207e80000100800 */
[----:B---3--:R-:W3:Y:S02]  /*5b90*/  LDL R0, [R1+0x1f0] ;  /* 0x0001f00001007983 */ /* 0x008ee40000100800 */
[----:B---3--:R-:W-:Y:S02]  /*5ba0*/  R2UR UR8, R0 ;  /* 0x00000000000872ca */ /* 0x008fe400000e0000 */
[----:B------:R3:W5:Y:S11]  /*5bb0*/  LDL.LU R0, [R1+0x220] ;  /* 0x0002200001007983 */ /* 0x0007760000300800 */
[----:B------:R-:W-:-:S06]  /*5bc0*/  UISETP.NE.AND UP0, UPT, UR8, 0x3, UPT ;  /* 0x000000030800788c */ /* 0x000fcc000bf05270 */
[----:B------:R-:W-:-:S13]  /*5bd0*/  PLOP3.LUT P1, PT, PT, PT, UP0, 0x80, 0x0 ;  /* 0x000000000000781c */ /* 0x000fda0003f2f008 */
[----:B---3--:R-:W-:Y:S05]  /*5be0*/  @!P1 BRA `(.L_x_24) ;  /* 0x0000000000049947 */ /* 0x008fea0003800000 */
[----:B------:R-:W-:Y:S01]  /*5bf0*/  BPT.TRAP 0x1 ;  /* 0x000000040000795c */ /* 0x000fe20000300000 */
.L_x_24:
[----:B------:R-:W3:Y:S01]  /*5c00*/  S2UR UR8, SR_CgaCtaId ;  /* 0x00000000000879c3 */ /* 0x000ee20000008800 */
[----:B------:R-:W-:Y:S01]  /*5c10*/  UMOV UR58, 0x400 ;  /* 0x00000400003a7882 */ /* 0x000fe20000000000 */
[----:B------:R-:W-:-:S05]  /*5c20*/  IMAD.U32 R229, RZ, RZ, UR55 ;  /* 0x00000037ffe57e24 */ /* 0x000fca000f8e00ff */
[----:B------:R-:W-:Y:S01]  /*5c30*/  SHF.L.U32 R229, R229, 0x1f, RZ ;  /* 0x0000001fe5e57819 */ /* 0x000fe200000006ff */
[----:B---3--:R-:W-:-:S04]  /*5c40*/  ULEA UR58, UR8, UR58, 0x18 ;  /* 0x0000003a083a7291 */ /* 0x008fc8000f8ec03f */
[----:B------:R-:W-:-:S09]  /*5c50*/  ULEA UR8, UR54, UR58, 0x3 ;  /* 0x0000003a36087291 */ /* 0x000fd2000f8e183f */
[----:B------:R3:W4:Y:S01]  /*5c60*/  SYNCS.PHASECHK.TRANS64.TRYWAIT P0, [UR8], R229 ;  /* 0x000000e5ff0075a7 */ /* 0x0007220008000148 */
[----:B------:R-:W-:Y:S05]  /*5c70*/  @!P1 BRA `(.L_x_25) ;  /* 0x0000000000049947 */ /* 0x000fea0003800000 */
[----:B------:R-:W-:Y:S01]  /*5c80*/  BPT.TRAP 0x1 ;  /* 0x000000040000795c */ /* 0x000fe20000300000 */
.L_x_25:
[----:B----4-:R-:W-:Y:S05]  /*5c90*/  @P0 BRA `(.L_x_26) ;  /* 0x0000000000080947 */ /* 0x010fea0003800000 */
[----:B------:R-:W4:Y:S02]  /*5ca0*/  SYNCS.PHASECHK.TRANS64.TRYWAIT P0, [UR8], R229 ;  /* 0x000000e5ff0075a7 */ /* 0x000f240008000148 */
[----:B----4-:R-:W-:Y:S05]  /*5cb0*/  @!P0 BRA `(.L_x_27) ;  /* 0x00000148007c8947 */ /* 0x010fea0003800000 */
.L_x_26:
[----:B------:R-:W-:Y:S01]  /*5cc0*/  UIADD3 UR8, UR58, 0x18100, URZ ;  /* 0x000181003a087890 */ /* 0x000fe2000fffe03f */
[----:B------:R-:W-:Y:S01]  /*5cd0*/  WARPGROUP.ARRIVE ;  /* 0x00000000000079c5 */ /* 0x000fe20000000000 */
[----:B------:R-:W-:Y:S02]  /*5ce0*/  UISETP.NE.AND UP0, UPT, UR6, URZ, UPT ;  /* 0x0000003f0600728c */ /* 0x000fe4000bf05270 */
[----:B------:R-:W-:Y:S02]  /*5cf0*/  USHF.R.U32.HI UR8, URZ, 0x4, UR8 ;  /* 0x000000043f087899 */ /* 0x000fe40008011608 */
[----:B------:R-:W-:Y:S02]  /*5d00*/  USEL UR7, UR7, URZ, !UP0 ;  /* 0x0000003f07077287 */ /* 0x000fe4000c000000 */
[----:B------:R-:W-:Y:S02]  /*5d10*/  ULOP3.LUT UR8, UR8, 0x3fff, URZ, 0xc0, !UPT ;  /* 0x00003fff08087892 */ /* 0x000fe4000f8ec03f */
[----:B------:R-:W-:-:S02]  /*5d20*/  ULOP3.LUT UR6, UR61, 0x10000, URZ, 0xfc, !UPT ;  /* 0x000100003d067892 */ /* 0x000fc4000f8efc3f */
[----:B------:R-:W-:Y:S02]  /*5d30*/  ULOP3.LUT UR8, UR8, 0x10000, URZ, 0xfc, !UPT ;  /* 0x0001000008087892 */ /* 0x000fe4000f8efc3f */
[----:B------:R-:W-:Y:S02]  /*5d40*/  UISETP.NE.U32.AND UP0, UPT, UR7, URZ, UPT ;  /* 0x0000003f0700728c */ /* 0x000fe4000bf05070 */
[----:B------:R-:W-:Y:S02]  /*5d50*/  UIMAD UR7, UR54, 0x600, UR6 ;  /* 0x00000600360778a4 */ /* 0x000fe4000f8e0206 */
[----:B------:R-:W-:Y:S01]  /*5d60*/  UIMAD UR6, UR54, 0x580, UR8 ;  /* 0x00000580360678a4 */ /* 0x000fe2000f8e0208 */
[----:B------:R-:W-:Y:S01]  /*5d70*/  UMOV UR41, 0x40000040 ;  /* 0x4000004000297882 */ /* 0x000fe20000000000 */
[----:B------:R-:W-:Y:S02]  /*5d80*/  UMOV UR43, 0x40000040 ;  /* 0x40000040002b7882 */ /* 0x000fe40000000000 */
[----:B------:R-:W-:-:S02]  /*5d90*/  UIADD3 UR38, UR6, 0x80, URZ ;  /* 0x0000008006267890 */ /* 0x000fc4000fffe03f */
[----:B------:R-:W-:Y:S02]  /*5da0*/  UIADD3 UR30, UR6, 0x100, URZ ;  /* 0x00000100061e7890 */ /* 0x000fe4000fffe03f */
[----:B------:R-:W-:Y:S02]  /*5db0*/  UIADD3 UR22, UR6, 0x180, URZ ;  /* 0x0000018006167890 */ /* 0x000fe4000fffe03f */
[----:B------:R-:W-:Y:S02]  /*5dc0*/  UIADD3 UR18, UR6, 0x200, URZ ;  /* 0x0000020006127890 */ /* 0x000fe4000fffe03f */
[----:B------:R-:W-:Y:S01]  /*5dd0*/  UIADD3 UR10, UR6, 0x280, URZ ;  /* 0x00000280060a7890 */ /* 0x000fe2000fffe03f */
[----:B------:R-:W-:Y:S01]  /*5de0*/  UMOV UR40, UR7 ;  /* 0x0000000700287c82 */ /* 0x000fe20008000000 */
[----:B------:R-:W-:Y:S02]  /*5df0*/  UIADD3 UR26, UR6, 0x300, URZ ;  /* 0x00000300061a7890 */ /* 0x000fe4000fffe03f */
[----:B------:R-:W-:Y:S01]  /*5e00*/  UMOV UR42, UR6 ;  /* 0x00000006002a7c82 */ /* 0x000fe20008000000 */
[----:B------:R-:W-:Y:S01]  /*5e10*/  UIADD3 UR46, UR6, 0x380, URZ ;  /* 0x00000380062e7890 */ /* 0x000fe2000fffe03f */
[----:B------:R-:W-:Y:S01]  /*5e20*/  QGMMA.64x16x32.F32.E4M3.E4M3 R192, gdesc[UR40], R192, UP0 ;  /* 0x0020000028c079f3 */ /* 0x000fe2000bf008c0 */
[----:B------:R-:W-:Y:S01]  /*5e30*/  UMOV UR36, UR40 ;  /* 0x0000002800247c82 */ /* 0x000fe20008000000 */
[----:B------:R-:W-:Y:S01]  /*5e40*/  UMOV UR37, UR41 ;  /* 0x0000002900257c82 */ /* 0x000fe20008000000 */
[----:B------:R-:W-:Y:S01]  /*5e50*/  UMOV UR39, 0x40000040 ;  /* 0x4000004000277882 */ /* 0x000fe20000000000 */
        /* <DEDUP_REMOVED lines=40> */
[----:B------:R-:W-:Y:S01]  /*60e0*/  UIADD3 UR20, UR7, 0x2, URZ ;  /* 0x0000000207147890 */ /* 0x000fe2000fffe03f */
[----:B------:R-:W-:-:S02]  /*60f0*/  UMOV UR21, 0x40000040 ;  /* 0x4000004000157882 */ /* 0x000fc40000000000 */
[----:B------:R-:W-:Y:S01]  /*6100*/  QGMMA.64x16x32.F32.E4M3.E4M3 R32, gdesc[UR48], R32, UP0 ;  /* 0x00200000302079f3 */ /* 0x000fe2000bf00820 */
[----:B------:R-:W-:Y:S01]  /*6110*/  UMOV UR48, UR60 ;  /* 0x0000003c00307c82 */ /* 0x000fe20008000000 */
[----:B------:R-:W-:Y:S01]  /*6120*/  UMOV UR49, 0x40000040 ;  /* 0x4000004000317882 */ /* 0x000fe20000000000 */
[----:B------:R-:W-:Y:S01]  /*6130*/  UMOV UR32, UR48 ;  /* 0x0000003000207c82 */ /* 0x000fe20008000000 */
[----:B------:R-:W-:Y:S01]  /*6140*/  UMOV UR33, UR49 ;  /* 0x0000003100217c82 */ /* 0x000fe20008000000 */
[----:B------:R-:W-:Y:S01]  /*6150*/  QGMMA.64x16x32.F32.E4M3.E4M3 R24, gdesc[UR48], R24, UP0 ;  /* 0x00200000301879f3 */ /* 0x000fe2000bf00818 */
[----:B------:R-:W-:Y:S01]  /*6160*/  UMOV UR12, UR48 ;  /* 0x00000030000c7c82 */ /* 0x000fe20008000000 */
        /* <DEDUP_REMOVED lines=28> */
[----:B------:R-:W-:-:S02]  /*6330*/  UIADD3 UR22, UR6, 0x2, URZ ;  /* 0x0000000206167890 */ /* 0x000fc4000fffe03f */
[----:B------:R-:W-:Y:S01]  /*6340*/  QGMMA.64x16x32.F32.E4M3.E4M3 R152, gdesc[UR28], R152, UP0 ;  /* 0x002000001c9879f3 */ /* 0x000fe2000bf00898 */
[----:B------:R-:W-:Y:S02]  /*6350*/  UIADD3 UR34, UR6, 0x82, URZ ;  /* 0x0000008206227890 */ /* 0x000fe4000fffe03f */
[----:B------:R-:W-:Y:S01]  /*6360*/  UIADD3 UR10, UR6, 0x102, URZ ;  /* 0x00000102060a7890 */ /* 0x000fe2000fffe03f */
[----:B------:R-:W-:Y:S01]  /*6370*/  QGMMA.64x16x32.F32.E4M3.E4M3 R168, gdesc[UR36], R168, UP0 ;  /* 0x0020000024a879f3 */ /* 0x000fe2000bf008a8 */
[----:B------:R-:W-:Y:S02]  /*6380*/  UIADD3 UR18, UR6, 0x182, URZ ;  /* 0x0000018206127890 */ /* 0x000fe4000fffe03f */
[----:B------:R-:W-:Y:S01]  /*6390*/  UIADD3 UR42, UR6, 0x202, URZ ;  /* 0x00000202062a7890 */ /* 0x000fe2000fffe03f */
[----:B------:R-:W-:Y:S01]  /*63a0*/  QGMMA.64x16x32.F32.E4M3.E4M3 R184, gdesc[UR24], R184, UP0 ;  /* 0x0020000018b879f3 */ /* 0x000fe2000bf008b8 */
[----:B------:R-:W-:Y:S02]  /*63b0*/  UIADD3 UR14, UR6, 0x282, URZ ;  /* 0x00000282060e7890 */ /* 0x000fe4000fffe03f */
[----:B------:R-:W-:Y:S01]  /*63c0*/  UIADD3 UR46, UR6, 0x302, URZ ;  /* 0x00000302062e7890 */ /* 0x000fe2000fffe03f */
        /* <DEDUP_REMOVED lines=24> */
[----:B------:R-:W-:Y:S01]  /*6550*/  UMOV UR44, UR20 ;  /* 0x00000014002c7c82 */ /* 0x000fe20008000000 */
[----:B------:R-:W-:Y:S01]  /*6560*/  UMOV UR45, UR21 ;  /* 0x00000015002d7c82 */ /* 0x000fe20008000000 */
[----:B------:R-:W-:Y:S01]  /*6570*/  QGMMA.64x16x32.F32.E4M3.E4M3 R128, gdesc[UR40], R128 ;  /* 0x00200000288079f3 */ /* 0x000fe20008700880 */
[----:B------:R-:W-:Y:S01]  /*6580*/  UMOV UR47, 0x40000040 ;  /* 0x40000040002f7882 */ /* 0x000fe20000000000 */
[----:B------:R-:W-:Y:S01]  /*6590*/  UIADD3 UR8, UR7, 0x402, URZ ;  /* 0x0000040207087890 */ /* 0x000fe2000fffe03f */
[----:B------:R-:W-:Y:S01]  /*65a0*/  UMOV UR28, UR20 ;  /* 0x00000014001c7c82 */ /* 0x000fe20008000000 */
[----:B------:R-:W-:Y:S01]  /*65b0*/  UMOV UR29, UR21 ;  /* 0x00000015001d7c82 */ /* 0x000fe20008000000 */
[----:B------:R-:W-:Y:S01]  /*65c0*/  QGMMA.64x16x32.F32.E4M3.E4M3 R112, gdesc[UR12], R112 ;  /* 0x002000000c7079f3 */ /* 0x000fe20008700870 */
[----:B------:R-:W-:Y:S01]  /*65d0*/  UMOV UR31, 0x40000040 ;  /* 0x40000040001f7882 */ /* 0x000fe20000000000 */
        /* <DEDUP_REMOVED lines=12> */
[----:B------:R-:W-:-:S02]  /*66a0*/  UIADD3 UR60, UR7, 0x404, URZ ;  /* 0x00000404073c7890 */ /* 0x000fc4000fffe03f */
[----:B------:R-:W-:Y:S01]  /*66b0*/  QGMMA.64x16x32.F32.E4M3.E4M3 R48, gdesc[UR24], R48 ;  /* 0x00200000183079f3 */ /* 0x000fe20008700830 */
[----:B------:R-:W-:-:S03]  /*66c0*/  UIADD3 UR59, UR59, 0x4, URZ ;  /* 0x000000043b3b7890 */ /* 0x000fc6000fffe03f */
        /* <DEDUP_REMOVED lines=30> */
[----:B------:R-:W-:-:S02]  /*68b0*/  UIADD3 UR36, UR7, 0x4, URZ ;  /* 0x0000000407247890 */ /* 0x000fc4000fffe03f */
[----:B------:R-:W-:Y:S01]  /*68c0*/  UIADD3 UR38, UR6, 0x4, URZ ;  /* 0x0000000406267890 */ /* 0x000fe2000fffe03f */
[----:B------:R-:W-:Y:S01]  /*68d0*/  QGMMA.64x16x32.F32.E4M3.E4M3 R136, gdesc[UR16], R136 ;  /* 0x00200000108879f3 */ /* 0x000fe20008700888 */
[----:B------:R-:W-:Y:S02]  /*68e0*/  UIADD3 UR26, UR6, 0x104, URZ ;  /* 0x00000104061a7890 */ /* 0x000fe4000fffe03f */
[----:B------:R-:W-:Y:S01]  /*68f0*/  UIADD3 UR18, UR6, 0x184, URZ ;  /* 0x0000018406127890 */ /* 0x000fe2000fffe03f */
[----:B------:R-:W-:Y:S01]  /*6900*/  QGMMA.64x16x32.F32.E4M3.E4M3 R152, gdesc[UR8], R152 ;  /* 0x00200000089879f3 */ /* 0x000fe20008700898 */
[----:B------:R-:W-:Y:S02]  /*6910*/  UIADD3 UR10, UR6, 0x204, URZ ;  /* 0x00000204060a7890 */ /* 0x000fe4000fffe03f */
[----:B------:R-:W-:Y:S01]  /*6920*/  UIADD3 UR42, UR6, 0x284, URZ ;  /* 0x00000284062a7890 */ /* 0x000fe2000fffe03f */
[----:B------:R-:W-:Y:S01]  /*6930*/  QGMMA.64x16x32.F32.E4M3.E4M3 R168, gdesc[UR32], R168 ;  /* 0x0020000020a879f3 */ /* 0x000fe200087008a8 */
[----:B------:R-:W-:Y:S01]  /*6940*/  UIADD3 UR34, UR6, 0x84, URZ ;  /* 0x0000008406227890 */ /* 0x000fe2000fffe03f */
[----:B------:R-:W-:-:S02]  /*6950*/  UMOV UR37, 0x40000040 ;  /* 0x4000004000257882 */ /* 0x000fc40000000000 */
[----:B------:R-:W-:Y:S01]  /*6960*/  QGMMA.64x16x32.F32.E4M3.E4M3 R184, gdesc[UR20], R184 ;  /* 0x0020000014b879f3 */ /* 0x000fe200087008b8 */
        /* <DEDUP_REMOVED lines=46> */
[----:B------:R-:W-:Y:S01]  /*6c50*/  UIADD3 UR16, UR7, 0x6, URZ ;  /* 0x0000000607107890 */ /* 0x000fe2000fffe03f */
[----:B------:R-:W-:-:S02]  /*6c60*/  UMOV UR17, 0x40000040 ;  /* 0x4000004000117882 */ /* 0x000fc40000000000 */
        /* <DEDUP_REMOVED lines=32> */
[----:B------:R-:W-:Y:S01]  /*6e70*/  UIADD3 UR18, UR6, 0x6, URZ ;  /* 0x0000000606127890 */ /* 0x000fe2000fffe03f */
        /* <DEDUP_REMOVED lines=10> */
[----:B------:R-:W-:Y:S01]  /*6f20*/  UMOV UR19, 0x40000040 ;  /* 0x4000004000137882 */ /* 0x000fe20000000000 */
[----:B------:R-:W-:Y:S01]  /*6f30*/  UIADD3 UR26, UR6, 0x386, URZ ;  /* 0x00000386061a7890 */ /* 0x000fe2000fffe03f */
        /* <DEDUP_REMOVED lines=43> */
[----:B------:R-:W-:-:S02]  /*71f0*/  ULDC UR60, c[0x0][0x50c] ;  /* 0x00014300003c7ab9 */ /* 0x000fc40000000800 */
[----:B------:R-:W-:Y:S01]  /*7200*/  QGMMA.64x16x32.F32.E4M3.E4M3 R48, gdesc[UR36], R48 ;  /* 0x00200000243079f3 */ /* 0x000fe20008700830 */
[----:B------:R-:W-:-:S03]  /*7210*/  UISETP.NE.AND UP0, UPT, UR59, UR60, UPT ;  /* 0x0000003c3b00728c */ /* 0x000fc6000bf05270 */
        /* <DEDUP_REMOVED lines=30> */
[----:B------:R-:W-:-:S03]  /*7400*/  USEL UR6, URZ, 0x1, UP0 ;  /* 0x000000013f067887 */ /* 0x000fc60008000000 */
[----:B------:R-:W-:Y:S03]  /*7410*/  QGMMA.64x16x32.F32.E4M3.E4M3 R136, gdesc[UR8], R136 ;  /* 0x00200000088879f3 */ /* 0x000fe60008700888 */
[----:B------:R-:W-:Y:S01]  /*7420*/  ISETP.NE.AND P0, PT, RZ, UR6, PT ;  /* 0x00000006ff007c0c */ /* 0x000fe2000bf05270 */
[----:B------:R-:W-:Y:S04]  /*7430*/  QGMMA.64x16x32.F32.E4M3.E4M3 R152, gdesc[UR28], R152 ;  /* 0x002000001c9879f3 */ /* 0x000fe80008700898 */
[----:B------:R-:W-:Y:S04]  /*7440*/  QGMMA.64x16x32.F32.E4M3.E4M3 R168, gdesc[UR20], R168 ;  /* 0x0020000014a879f3 */ /* 0x000fe800087008a8 */
[----:B------:R-:W-:Y:S03]  /*7450*/  QGMMA.64x16x32.F32.E4M3.E4M3 R184, gdesc[UR16], R184, gsb0 ;  /* 0x0020000010b879f3 */ /* 0x000fe600080008b8 */
[----:B------:R-:W-:-:S02]  /*7460*/  WARPGROUP.DEPBAR.LE gsb0, 0x1 ;  /* 0x00008000000079c5 */ /* 0x000fc40000010100 */
[----:B------:R-:W-:Y:S05]  /*7470*/  @!P0 BRA `(.L_x_28) ;  /* 0x0000001c00308947 */ /* 0x000fea0003800000 */
[----:B------:R-:W-:Y:S02]  /*7480*/  WARPGROUP.DEPBAR.LE gsb0, 0x0 ;  /* 0x00008000000079c5 */ /* 0x000fe40000010000 */
[----:B------:R-:W-:-:S01]  /*7490*/  FADD R227, R193, R227 ;  /* 0x000000e3c1e37221 */ /* 0x000fc20000000000 */
[----:B------:R-:W-:Y:S01]  /*74a0*/  FADD R226, R194, R226 ;  /* 0x000000e2c2e27221 */ /* 0x000fe20000000000 */
[----:B------:R-:W-:-:S01]  /*74b0*/  FADD R225, R195, R225 ;  /* 0x000000e1c3e17221 */ /* 0x000fc20000000000 */
[----:B------:R-:W-:Y:S01]  /*74c0*/  FADD R224, R196, R224 ;  /* 0x000000e0c4e07221 */ /* 0x000fe20000000000 */
[----:B------:R-:W-:-:S01]  /*74d0*/  FADD R223, R197, R223 ;  /* 0x000000dfc5df7221 */ /* 0x000fc20000000000 */
[----:B------:R4:W-:Y:S01]  /*74e0*/  STL [R1+0x220], R227 ;  /* 0x000220e301007387 */ /* 0x0009e20000100800 */
[----:B------:R-:W-:-:S01]  /*74f0*/  FADD R222, R198, R222 ;  /* 0x000000dec6de7221 */ /* 0x000fc20000000000 */
[----:B------:R-:W-:Y:S01]  /*7500*/  FADD R221, R199, R221 ;  /* 0x000000ddc7dd7221 */ /* 0x000fe20000000000 */
[----:B------:R-:W-:-:S01]  /*7510*/  FADD R220, R184, R220 ;  /* 0x000000dcb8dc7221 */ /* 0x000fc20000000000 */
[----:B------:R-:W-:Y:S01]  /*7520*/  FADD R219, R185, R219 ;  /* 0x000000dbb9db7221 */ /* 0x000fe20000000000 */
[----:B------:R-:W-:-:S01]  /*7530*/  FADD R218, R186, R218 ;  /* 0x000000dabada7221 */ /* 0x000fc20000000000 */
[----:B------:R-:W-:Y:S01]  /*7540*/  FADD R217, R187, R217 ;  /* 0x000000d9bbd97221 */ /* 0x000fe20000000000 */
[----:B------:R-:W-:-:S01]  /*7550*/  FADD R216, R188, R216 ;  /* 0x000000d8bcd87221 */ /* 0x000fc20000000000 */
[----:B------:R-:W-:Y:S01]  /*7560*/  FADD R215, R189, R215 ;  /* 0x000000d7bdd77221 */ /* 0x000fe20000000000 */
[----:B------:R-:W-:-:S01]  /*7570*/  FADD R214, R190, R214 ;  /* 0x000000d6bed67221 */ /* 0x000fc20000000000 */
[----:B----4-:R-:W4:Y:S01]  /*7580*/  LDL.LU R227, [R1+0x10] ;  /* 0x0000100001e37983 */ /* 0x010f220000300800 */
[----:B------:R-:W-:-:S01]  /*7590*/  FADD R213, R191, R213 ;  /* 0x000000d5bfd57221 */ /* 0x000fc20000000000 */
[----:B------:R-:W-:Y:S01]  /*75a0*/  FADD R212, R176, R212 ;  /* 0x000000d4b0d47221 */ /* 0x000fe20000000000 */
[----:B------:R-:W-:-:S01]  /*75b0*/  FADD R211, R177, R211 ;  /* 0x000000d3b1d37221 */ /* 0x000fc20000000000 */
[----:B------:R0:W-:Y:S01]  /*75c0*/  STL [R1+0x224], R226 ;  /* 0x000224e201007387 */ /* 0x0001e20000100800 */
[----:B------:R-:W-:-:S03]  /*75d0*/  FADD R228, R192, R228 ;  /* 0x000000e4c0e47221 */ /* 0x000fc60000000000 */
[----:B0-----:R-:W2:Y:S04]  /*75e0*/  LDL.LU R226, [R1+0xc] ;  /* 0x00000c0001e27983 */ /* 0x001ea80000300800 */
[----:B------:R0:W-:Y:S04]  /*75f0*/  STL [R1+0x228], R225 ;  /* 0x000228e101007387 */ /* 0x0001e80000100800 */
[----:B0-----:R-:W3:Y:S04]  /*7600*/  LDL.LU R225, [R1+0x8] ;  /* 0x0000080001e17983 */ /* 0x001ee80000300800 */
[----:B------:R0:W-:Y:S04]  /*7610*/  STL [R1+0x22c], R224 ;  /* 0x00022ce001007387 */ /* 0x0001e80000100800 */
[----:B0-----:R-:W3:Y:S04]  /*7620*/  LDL.LU R224, [R1+0x4] ;  /* 0x0000040001e07983 */ /* 0x001ee80000300800 */
[----:B------:R0:W-:Y:S04]  /*7630*/  STL [R1+0x230], R223 ;  /* 0x000230df01007387 */ /* 0x0001e80000100800 */
[----:B0-----:R-:W3:Y:S04]  /*7640*/  LDL.LU R223, [R1] ;  /* 0x0000000001df7983 */ /* 0x001ee80000300800 */
[----:B------:R-:W-:Y:S04]  /*7650*/  STL [R1+0x234], R222 ;  /* 0x000234de01007387 */ /* 0x000fe80000100800 */
        /* <DEDUP_REMOVED lines=10> */
[----:B------:R-:W-:Y:S01]  /*7700*/  STL [R1+0x260], R211 ;  /* 0x000260d301007387 */ /* 0x000fe20000100800 */
[----:B----4-:R-:W-:-:S01]  /*7710*/  FADD R227, R136, R227 ;  /* 0x000000e388e37221 */ /* 0x010fc20000000000 */
[----:B--2---:R-:W-:Y:S01]  /*7720*/  FADD R226, R151, R226 ;  /* 0x000000e297e27221 */ /* 0x004fe20000000000 */
[----:B---3--:R-:W-:-:S01]  /*7730*/  FADD R225, R150, R225 ;  /* 0x000000e196e17221 */ /* 0x008fc20000000000 */
[----:B------:R-:W-:Y:S01]  /*7740*/  FADD R224, R149, R224 ;  /* 0x000000e095e07221 */ /* 0x000fe20000000000 */
[----:B------:R-:W-:-:S05]  /*7750*/  FADD R223, R148, R223 ;  /* 0x000000df94df7221 */ /* 0x000fca0000000000 */
[----:B------:R-:W-:Y:S04]  /*7760*/  STL [R1], R223 ;  /* 0x000000df01007387 */ /* 0x000fe80000100800 */
[----:B------:R-:W-:Y:S04]  /*7770*/  STL [R1+0x4], R224 ;  /* 0x000004e001007387 */ /* 0x000fe80000100800 */
[----:B------:R0:W-:Y:S04]  /*7780*/  STL [R1+0x10], R227 ;  /* 0x000010e301007387 */ /* 0x0001e80000100800 */
[----:B------:R-:W-:Y:S04]  /*7790*/  STL [R1+0x8], R225 ;  /* 0x000008e101007387 */ /* 0x000fe80000100800 */
[----:B0-----:R-:W2:Y:S04]  /*77a0*/  LDL.LU R227, [R1+0x14] ;  /* 0x0000140001e37983 */ /* 0x001ea80000300800 */
[----:B------:R0:W-:Y:S04]  /*77b0*/  STL [R1+0xc], R226 ;  /* 0x00000ce201007387 */ /* 0x0001e80000100800 */
[----:B0-----:R-:W3:Y:S04]  /*77c0*/  LDL.LU R226, [R1+0x18] ;  /* 0x0000180001e27983 */ /* 0x001ee80000300800 */
[----:B------:R-:W4:Y:S04]  /*77d0*/  LDL.LU R225, [R1+0x1c] ;  /* 0x00001c0001e17983 */ /* 0x000f280000300800 */
        /* <DEDUP_REMOVED lines=13> */
[----:B------:R-:W4:Y:S01]  /*78b0*/  LDL.LU R211, [R1+0x54] ;  /* 0x0000540001d37983 */ /* 0x000f220000300800 */
[----:B--2---:R-:W-:-:S05]  /*78c0*/  FADD R227, R137, R227 ;  /* 0x000000e389e37221 */ /* 0x004fca0000000000 */
[----:B------:R0:W-:Y:S01]  /*78d0*/  STL [R1+0x14], R227 ;  /* 0x000014e301007387 */ /* 0x0001e20000100800 */
[----:B---3--:R-:W-:-:S01]  /*78e0*/  FADD R226, R138, R226 ;  /* 0x000000e28ae27221 */ /* 0x008fc20000000000 */
[----:B----4-:R-:W-:-:S04]  /*78f0*/  FADD R225, R139, R225 ;  /* 0x000000e18be17221 */ /* 0x010fc80000000000 */
[----:B------:R2:W-:Y:S01]  /*7900*/  STL [R1+0x18], R226 ;  /* 0x000018e201007387 */ /* 0x0005e20000100800 */
[----:B------:R-:W-:-:S03]  /*7910*/  FADD R224, R140, R224 ;  /* 0x000000e08ce07221 */ /* 0x000fc60000000000 */
        /* <DEDUP_REMOVED lines=24> */
[----:B0-----:R-:W4:Y:S01]  /*7aa0*/  LDL.LU R227, [R1+0x58] ;  /* 0x0000580001e37983 */ /* 0x001f220000300800 */
[----:B------:R-:W-:-:S03]  /*7ab0*/  FADD R211, R121, R211 ;  /* 0x000000d379d37221 */ /* 0x000fc60000000000 */
[----:B------:R0:W-:Y:S04]  /*7ac0*/  STL [R1+0x4c], R213 ;  /* 0x00004cd501007387 */ /* 0x0001e80000100800 */
[----:B--2---:R-:W2:Y:S04]  /*7ad0*/  LDL.LU R226, [R1+0x5c] ;  /* 0x00005c0001e27983 */ /* 0x004ea80000300800 */
[----:B------:R0:W-:Y:S04]  /*7ae0*/  STL [R1+0x50], R212 ;  /* 0x000050d401007387 */ /* 0x0001e80000100800 */
[----:B---3--:R-:W3:Y:S04]  /*7af0*/  LDL.LU R225, [R1+0x60] ;  /* 0x0000600001e17983 */ /* 0x008ee80000300800 */
[----:B------:R0:W-:Y:S04]  /*7b00*/  STL [R1+0x54], R211 ;  /* 0x000054d301007387 */ /* 0x0001e80000100800 */
[----:B----4-:R-:W4:Y:S04]  /*7b10*/  LDL.LU R224, [R1+0x64] ;  /* 0x0000640001e07983 */ /* 0x010f280000300800 */
[----:B-1----:R-:W4:Y:S04]  /*7b20*/  LDL.LU R223, [R1+0x68] ;  /* 0x0000680001df7983 */ /* 0x002f280000300800 */
        /* <DEDUP_REMOVED lines=9> */
[----:B0-----:R-:W4:Y:S04]  /*7bc0*/  LDL.LU R213, [R1+0x90] ;  /* 0x0000900001d57983 */ /* 0x001f280000300800 */
[----:B------:R-:W4:Y:S04]  /*7bd0*/  LDL.LU R212, [R1+0x94] ;  /* 0x0000940001d47983 */ /* 0x000f280000300800 */
[----:B------:R-:W4:Y:S01]  /*7be0*/  LDL.LU R211, [R1+0x98] ;  /* 0x0000980001d37983 */ /* 0x000f220000300800 */
[----:B------:R-:W-:-:S01]  /*7bf0*/  FADD R227, R122, R227 ;  /* 0x000000e37ae37221 */ /* 0x000fc20000000000 */
[----:B--2---:R-:W-:-:S04]  /*7c00*/  FADD R226, R123, R226 ;  /* 0x000000e27be27221 */ /* 0x004fc80000000000 */
[----:B------:R0:W-:Y:S01]  /*7c10*/  STL [R1+0x58], R227 ;  /* 0x000058e301007387 */ /* 0x0001e20000100800 */
[----:B---3--:R-:W-:-:S03]  /*7c20*/  FADD R225, R124, R225 ;  /* 0x000000e17ce17221 */ /* 0x008fc60000000000 */
[----:B------:R1:W-:Y:S01]  /*7c30*/  STL [R1+0x5c], R226 ;  /* 0x00005ce201007387 */ /* 0x0003e20000100800 */
[----:B----4-:R-:W-:-:S03]  /*7c40*/  FADD R224, R125, R224 ;  /* 0x000000e07de07221 */ /* 0x010fc60000000000 */
        /* <DEDUP_REMOVED lines=27> */
[----:B-1----:R-:W4:Y:S04]  /*7e00*/  LDL.LU R226, [R1+0xa0] ;  /* 0x0000a00001e27983 */ /* 0x002f280000300800 */
[----:B------:R1:W-:Y:S04]  /*7e10*/  STL [R1+0x94], R212 ;  /* 0x000094d401007387 */ /* 0x0003e80000100800 */
[----:B--2---:R-:W2:Y:S04]  /*7e20*/  LDL.LU R225, [R1+0xa4] ;  /* 0x0000a40001e17983 */ /* 0x004ea80000300800 */
[----:B------:R1:W-:Y:S04]  /*7e30*/  STL [R1+0x98], R211 ;  /* 0x000098d301007387 */ /* 0x0003e80000100800 */
[----:B---3--:R-:W3:Y:S04]  /*7e40*/  LDL.LU R224, [R1+0xa8] ;  /* 0x0000a80001e07983 */ /* 0x008ee80000300800 */
[----:B----4-:R-:W4:Y:S04]  /*7e50*/  LDL.LU R223, [R1+0xac] ;  /* 0x0000ac0001df7983 */ /* 0x010f280000300800 */
        /* <DEDUP_REMOVED lines=10> */
[----:B-1----:R-:W4:Y:S04]  /*7f00*/  LDL.LU R212, [R1+0xd8] ;  /* 0x0000d80001d47983 */ /* 0x002f280000300800 */
[----:B------:R-:W4:Y:S01]  /*7f10*/  LDL.LU R211, [R1+0xdc] ;  /* 0x0000dc0001d37983 */ /* 0x000f220000300800 */
[----:B------:R-:W-:-:S01]  /*7f20*/  FADD R227, R107, R227 ;  /* 0x000000e36be37221 */ /* 0x000fc20000000000 */
[----:B------:R-:W-:-:S04]  /*7f30*/  FADD R226, R108, R226 ;  /* 0x000000e26ce27221 */ /* 0x000fc80000000000 */
[----:B------:R0:W-:Y:S01]  /*7f40*/  STL [R1+0x9c], R227 ;  /* 0x00009ce301007387 */ /* 0x0001e20000100800 */
[----:B--2---:R-:W-:-:S03]  /*7f50*/  FADD R225, R109, R225 ;  /* 0x000000e16de17221 */ /* 0x004fc60000000000 */
        /* <DEDUP_REMOVED lines=151> */
[----:B------:R-:W-:Y:S01]  /*88d0*/  STL [R1+0x168], R227 ;  /* 0x000168e301007387 */ /* 0x000fe20000100800 */
[----:B--2---:R-:W-:-:S03]  /*88e0*/  FADD R225, R48, R225 ;  /* 0x000000e130e17221 */ /* 0x004fc60000000000 */
[----:B------:R-:W-:Y:S01]  /*88f0*/  STL [R1+0x16c], R226 ;  /* 0x00016ce201007387 */ /* 0x000fe20000100800 */
[----:B---3--:R-:W-:-:S03]  /*8900*/  FADD R224, R49, R224 ;  /* 0x000000e031e07221 */ /* 0x008fc60000000000 */
[----:B------:R-:W-:Y:S01]  /*8910*/  STL [R1+0x170], R225 ;  /* 0x000170e101007387 */ /* 0x000fe20000100800 */
[----:B----4-:R-:W-:-:S03]  /*8920*/  FADD R223, R50, R223 ;  /* 0x000000df32df7221 */ /* 0x010fc60000000000 */
[----:B------:R-:W-:Y:S01]  /*8930*/  STL [R1+0x174], R224 ;  /* 0x000174e001007387 */ /* 0x000fe20000100800 */
[----:B------:R-:W-:-:S03]  /*8940*/  FADD R222, R51, R222 ;  /* 0x000000de33de7221 */ /* 0x000fc60000000000 */
        /* <DEDUP_REMOVED lines=19> */
[----:B------:R-:W-:-:S01]  /*8a80*/  FADD R212, R45, R212 ;  /* 0x000000d42dd47221 */ /* 0x000fc20000000000 */
[----:B------:R-:W-:-:S05]  /*8a90*/  FADD R211, R46, R211 ;  /* 0x000000d32ed37221 */ /* 0x000fca0000000000 */
        /* <DEDUP_REMOVED lines=22> */
[----:B---3--:R-:W-:-:S03]  /*8c00*/  FADD R212, R32, R212 ;  /* 0x000000d420d47221 */ /* 0x008fc60000000000 */
[----:B0-----:R0:W5:Y:S01]  /*8c10*/  LDL.LU R211, [R1+0x260] ;  /* 0x0002600001d37983 */ /* 0x0011620000300800 */
[----:B----4-:R-:W-:-:S03]  /*8c20*/  FADD R213, R33, R213 ;  /* 0x000000d521d57221 */ /* 0x010fc60000000000 */
[----:B------:R1:W-:Y:S01]  /*8c30*/  STL [R1+0x1b0], R212 ;  /* 0x0001b0d401007387 */ /* 0x0003e20000100800 */
[----:B------:R-:W-:-:S01]  /*8c40*/  FADD R214, R34, R214 ;  /* 0x000000d622d67221 */ /* 0x000fc20000000000 */
[----:B------:R-:W-:Y:S02]  /*8c50*/  FADD R215, R35, R215 ;  /* 0x000000d723d77221 */ /* 0x000fe40000000000 */
[----:B-1----:R0:W5:Y:S01]  /*8c60*/  LDL.LU R212, [R1+0x25c] ;  /* 0x00025c0001d47983 */ /* 0x0021620000300800 */
[----:B------:R-:W-:-:S03]  /*8c70*/  FADD R216, R36, R216 ;  /* 0x000000d824d87221 */ /* 0x000fc60000000000 */
[----:B------:R1:W-:Y:S01]  /*8c80*/  STL [R1+0x1b4], R213 ;  /* 0x0001b4d501007387 */ /* 0x0003e20000100800 */
[----:B------:R-:W-:-:S01]  /*8c90*/  FADD R217, R37, R217 ;  /* 0x000000d925d97221 */ /* 0x000fc20000000000 */
[----:B------:R-:W-:Y:S02]  /*8ca0*/  FADD R218, R38, R218 ;  /* 0x000000da26da7221 */ /* 0x000fe40000000000 */
[----:B-1----:R0:W5:Y:S04]  /*8cb0*/  LDL.LU R213, [R1+0x258] ;  /* 0x0002580001d57983 */ /* 0x0021680000300800 */
[----:B------:R1:W-:Y:S01]  /*8cc0*/  STL [R1+0x1b8], R214 ;  /* 0x0001b8d601007387 */ /* 0x0003e20000100800 */
[----:B------:R-:W-:-:S01]  /*8cd0*/  FADD R219, R39, R219 ;  /* 0x000000db27db7221 */ /* 0x000fc20000000000 */
[----:B------:R-:W-:-:S02]  /*8ce0*/  FADD R220, R24, R220 ;  /* 0x000000dc18dc7221 */ /* 0x000fc40000000000 */
[----:B-1----:R0:W5:Y:S04]  /*8cf0*/  LDL.LU R214, [R1+0x254] ;  /* 0x0002540001d67983 */ /* 0x0021680000300800 */
[----:B------:R1:W-:Y:S01]  /*8d00*/  STL [R1+0x1bc], R215 ;  /* 0x0001bcd701007387 */ /* 0x0003e20000100800 */
[----:B------:R-:W-:-:S01]  /*8d10*/  FADD R221, R25, R221 ;  /* 0x000000dd19dd7221 */ /* 0x000fc20000000000 */
[----:B------:R-:W-:Y:S02]  /*8d20*/  FADD R222, R26, R222 ;  /* 0x000000de1ade7221 */ /* 0x000fe40000000000 */
[----:B-1----:R0:W5:Y:S04]  /*8d30*/  LDL.LU R215, [R1+0x250] ;  /* 0x0002500001d77983 */ /* 0x0021680000300800 */
[----:B------:R1:W-:Y:S01]  /*8d40*/  STL [R1+0x1c0], R216 ;  /* 0x0001c0d801007387 */ /* 0x0003e20000100800 */
[----:B------:R-:W-:-:S03]  /*8d50*/  FADD R223, R27, R223 ;  /* 0x000000df1bdf7221 */ /* 0x000fc60000000000 */
        /* <DEDUP_REMOVED lines=13> */
[----:B------:R1:W-:Y:S04]  /*8e30*/  STL [R1+0x1d4], R221 ;  /* 0x0001d4dd01007387 */ /* 0x0003e80000100800 */
        /* <DEDUP_REMOVED lines=12> */
[----:B-1----:R0:W5:Y:S01]  /*8f00*/  LDL.LU R227, [R1+0x220] ;  /* 0x0002200001e37983 */ /* 0x0021620000300800 */
        /* <DEDUP_REMOVED lines=33> */
[----:B-----5:R-:W-:Y:S01]  /*9120*/  FADD R0, R147, R0 ;  /* 0x0000000093007221 */ /* 0x020fe20000000000 */
[----:B0-----:R-:W-:-:S06]  /*9130*/  UMOV UR59, URZ ;  /* 0x0000003f003b7c82 */ /* 0x001fcc0008000000 */
.L_x_28:
[----:B------:R-:W-:Y:S05]  /*9140*/  @!P1 BRA `(.L_x_29) ;  /* 0x0000000000049947 */ /* 0x000fea0003800000 */
[----:B------:R-:W-:Y:S01]  /*9150*/  BPT.TRAP 0x1 ;  /* 0x000000040000795c */ /* 0x000fe20000300000 */
.L_x_29:
[----:B------:R4:W-:Y:S04]  /*9160*/  STL [R1+0x228], R3 ;  /* 0x0002280301007387 */ /* 0x0009e80000100800 */
[----:B----4-:R-:W4:Y:S04]  /*9170*/  LDL R3, [R1+0x1fc] ;  /* 0x0001fc0001037983 */ /* 0x010f280000100800 */
[----:B------:R0:W-:Y:S04]  /*9180*/  STL [R1+0x224], R2 ;  /* 0x0002240201007387 */ /* 0x0001e80000100800 */
[----:B0-----:R-:W2:Y:S04]  /*9190*/  LDL R2, [R1+0x1f4] ;  /* 0x0001f40001027983 */ /* 0x001ea80000100800 */
[----:B-----5:R0:W-:Y:S04]  /*91a0*/  STL [R1+0x220], R0 ;  /* 0x0002200001007387 */ /* 0x0201e80000100800 */
[----:B0-----:R-:W2:Y:S01]  /*91b0*/  LDL R0, [R1+0x1f8] ;  /* 0x0001f80001007983 */ /* 0x001ea20000100800 */
[----:B---3--:R-:W-:Y:S01]  /*91c0*/  IMAD.U32 R229, RZ, RZ, UR56 ;  /* 0x00000038ffe57e24 */ /* 0x008fe2000f8e00ff */
[----:B----4-:R-:W-:-:S02]  /*91d0*/  R2UR UR7, R3 ;  /* 0x00000000030772ca */ /* 0x010fc400000e0000 */
[----:B------:R0:W5:Y:S01]  /*91e0*/  LDL.LU R3, [R1+0x228] ;  /* 0x0002280001037983 */ /* 0x0001620000300800 */
[----:B--2---:R-:W-:-:S03]  /*91f0*/  ISETP.NE.AND P0, PT, R2, RZ, PT ;  /* 0x000000ff0200720c */ /* 0x004fc60003f05270 */
[----:B------:R0:W5:Y:S10]  /*9200*/  LDL.LU R2, [R1+0x224] ;  /* 0x0002240001027983 */ /* 0x0001740000300800 */
[----:B------:R-:W-:-:S05]  /*9210*/  @P0 LEA R229, R229, UR58, 0x3 ;  /* 0x0000003ae5e50c11 */ /* 0x000fca000f8e18ff */
[----:B------:R-:W-:-:S05]  /*9220*/  @P0 VIADD R229, R229, 0x20 ;  /* 0x00000020e5e50836 */ /* 0x000fca0000000000 */
[----:B------:R-:W-:Y:S02]  /*9230*/  @P0 PRMT R229, R0, 0x654, R229 ;  /* 0x0000065400e50816 */ /* 0x000fe400000000e5 */
[----:B------:R0:W5:Y:S01]  /*9240*/  LDL.LU R0, [R1+0x220] ;  /* 0x0002200001007983 */ /* 0x0001620000300800 */
[----:B------:R-:W-:Y:S01]  /*9250*/  UISETP.GT.U32.AND UP0, UPT, UR7, 0x1, UPT ;  /* 0x000000010700788c */ /* 0x000fe2000bf04070 */
[----:B------:R0:W-:Y:S05]  /*9260*/  @P0 SYNCS.ARRIVE.TRANS64.RED.A1T0 RZ, [R229+URZ], RZ ;  /* 0x000000ffe5ff09a7 */ /* 0x0001ea000810043f */
[----:B------:R-:W-:-:S13]  /*9270*/  PLOP3.LUT P0, PT, PT, PT, UP0, 0x80, 0x0 ;  /* 0x000000000000781c */ /* 0x000fda0003f0f008 */
[----:B0-----:R-:W-:Y:S05]  /*9280*/  @P0 BRA `(.L_x_30) ;  /* 0x0000000000040947 */ /* 0x001fea0003800000 */
[----:B------:R-:W-:Y:S01]  /*9290*/  BPT.TRAP 0x1 ;  /* 0x000000040000795c */ /* 0x000fe20000300000 */
.L_x_30:
[----:B------:R-:W-:Y:S02]  /*92a0*/  UISETP.GT.AND UP2, UPT, UR57, 0x1, UPT ;  /* 0x000000013900788c */ /* 0x000fe4000bf44270 */
[----:B------:R-:W-:Y:S02]  /*92b0*/  UIADD3 UR54, UR54, 0x1, URZ ;  /* 0x0000000136367890 */ /* 0x000fe4000fffe03f */
[----:B------:R-:W-:Y:S02]  /*92c0*/  UIADD3 UR56, UR56, 0x1, URZ ;  /* 0x0000000138387890 */ /* 0x000fe4000fffe03f */
[----:B------:R-:W-:Y:S01]  /*92d0*/  PLOP3.LUT P0, PT, PT, PT, UP2, 0x80, 0x0 ;  /* 0x000000000000781c */ /* 0x000fe20003f0f028 */
[----:B------:R-:W-:Y:S02]  /*92e0*/  UISETP.NE.AND UP0, UPT, UR54, 0x4, UPT ;  /* 0x000000043600788c */ /* 0x000fe4000bf05270 */
[----:B------:R-:W-:Y:S02]  /*92f0*/  UIADD3 UR8, UR57, -0x1, URZ ;  /* 0xffffffff39087890 */ /* 0x000fe4000fffe03f */
[----:B------:R-:W-:-:S02]  /*9300*/  USEL UR7, URZ, 0x1, UP0 ;  /* 0x000000013f077887 */ /* 0x000fc40008000000 */
[----:B------:R-:W-:Y:S02]  /*9310*/  UISETP.NE.AND UP1, UPT, UR56, 0x4, UPT ;  /* 0x000000043800788c */ /* 0x000fe4000bf25270 */
[----:B------:R-:W-:Y:S02]  /*9320*/  ULOP3.LUT UR55, UR55, UR7, URZ, 0x3c, !UPT ;  /* 0x0000000737377292 */ /* 0x000fe4000f8e3c3f */
[----:B------:R-:W-:Y:S02]  /*9330*/  USEL UR54, UR54, URZ, UP0 ;  /* 0x0000003f36367287 */ /* 0x000fe40008000000 */
[----:B------:R-:W-:Y:S01]  /*9340*/  USEL UR56, UR56, URZ, UP1 ;  /* 0x0000003f38387287 */ /* 0x000fe20008800000 */
[----:B------:R-:W-:Y:S01]  /*9350*/  UMOV UR7, 0x1 ;  /* 0x0000000100077882 */ /* 0x000fe20000000000 */
[----:B------:R-:W-:Y:S01]  /*9360*/  UMOV UR57, UR8 ;  /* 0x0000000800397c82 */ /* 0x000fe20008000000 */
[----:B------:R-:W-:Y:S09]  /*9370*/  @P0 BRA `(.L_x_31) ;  /* 0xffffffc800000947 */ /* 0x000ff2000383ffff */
.L_x_23:
[----:B------:R-:W-:-:S04]  /*9380*/  UISETP.NE.AND UP0, UPT, UR59, URZ, UPT ;  /* 0x0000003f3b00728c */ /* 0x000fc8000bf05270 */
[----:B------:R-:W-:-:S06]  /*9390*/  USEL UR6, URZ, 0x1, !UP0 ;  /* 0x000000013f067887 */ /* 0x000fcc000c000000 */
[----:B------:R-:W-:-:S13]  /*93a0*/  ISETP.NE.AND P0, PT, RZ, UR6, PT ;  /* 0x00000006ff007c0c */ /* 0x000fda000bf05270 */
[----:B------:R-:W-:Y:S05]  /*93b0*/  @!P0 BRA `(.L_x_32) ;  /* 0x0000001c009c8947 */ /* 0x000fea0003800000 */
[----:B------:R-:W-:Y:S02]  /*93c0*/  WARPGROUP.DEPBAR.LE gsb0, 0x0 ;  /* 0x00008000000079c5 */ /* 0x000fe40000010000 */
[----:B------:R-:W-:Y:S01]  /*93d0*/  FADD R227, R193, R227 ;  /* 0x000000e3c1e37221 */ /* 0x000fe20000000000 */
[----:B------:R-:W-:Y:S01]  /*93e0*/  FADD R226, R194, R226 ;  /* 0x000000e2c2e27221 */ /* 0x000fe20000000000 */
[----:B------:R-:W-:Y:S01]  /*93f0*/  FADD R225, R195, R225 ;  /* 0x000000e1c3e17221 */ /* 0x000fe20000000000 */
[----:B------:R-:W-:Y:S01]  /*9400*/  FADD R224, R196, R224 ;  /* 0x000000e0c4e07221 */ /* 0x000fe20000000000 */
[----:B------:R-:W-:Y:S01]  /*9410*/  FADD R223, R197, R223 ;  /* 0x000000dfc5df7221 */ /* 0x000fe20000000000 */
[----:B------:R3:W-:Y:S01]  /*9420*/  STL [R1+0x220], R227 ;  /* 0x000220e301007387 */ /* 0x0007e20000100800 */
[----:B------:R-:W-:Y:S01]  /*9430*/  FADD R222, R198, R222 ;  /* 0x000000dec6de7221 */ /* 0x000fe20000000000 */
        /* <DEDUP_REMOVED lines=8> */
[----:B---3--:R-:W3:Y:S01]  /*94c0*/  LDL.LU R227, [R1+0x78] ;  /* 0x0000780001e37983 */ /* 0x008ee20000300800 */
        /* <DEDUP_REMOVED lines=13> */
[----:B----4-:R-:W4:Y:S01]  /*95a0*/  LDL.LU R226, [R1+0x74] ;  /* 0x0000740001e27983 */ /* 0x010f220000300800 */
[----:B------:R-:W-:Y:S01]  /*95b0*/  FADD R201, R171, R201 ;  /* 0x000000c9abc97221 */ /* 0x000fe20000000000 */
[----:B------:R-:W-:Y:S01]  /*95c0*/  FADD R200, R172, R200 ;  /* 0x000000c8acc87221 */ /* 0x000fe20000000000 */
[----:B------:R-:W-:Y:S01]  /*95d0*/  FADD R23, R173, R23 ;  /* 0x00000017ad177221 */ /* 0x000fe20000000000 */
[----:B------:R0:W-:Y:S01]  /*95e0*/  STL [R1+0x228], R225 ;  /* 0x000228e101007387 */ /* 0x0001e20000100800 */
[----:B------:R-:W-:Y:S01]  /*95f0*/  FADD R22, R174, R22 ;  /* 0x00000016ae167221 */ /* 0x000fe20000000000 */
[----:B------:R-:W-:Y:S01]  /*9600*/  FADD R21, R175, R21 ;  /* 0x00000015af157221 */ /* 0x000fe20000000000 */
[----:B------:R-:W-:Y:S01]  /*9610*/  FADD R228, R192, R228 ;  /* 0x000000e4c0e47221 */ /* 0x000fe20000000000 */
[----:B0-----:R-:W2:Y:S04]  /*9620*/  LDL.LU R225, [R1+0x70] ;  /* 0x0000700001e17983 */ /* 0x001ea80000300800 */
[----:B------:R0:W-:Y:S04]  /*9630*/  STL [R1+0x22c], R224 ;  /* 0x00022ce001007387 */ /* 0x0001e80000100800 */
[----:B0-----:R-:W3:Y:S04]  /*9640*/  LDL.LU R224, [R1+0x6c] ;  /* 0x00006c0001e07983 */ /* 0x001ee80000300800 */
[----:B------:R0:W-:Y:S04]  /*9650*/  STL [R1+0x230], R223 ;  /* 0x000230df01007387 */ /* 0x0001e80000100800 */
[----:B0-----:R-:W4:Y:S04]  /*9660*/  LDL.LU R223, [R1+0x68] ;  /* 0x0000680001df7983 */ /* 0x001f280000300800 */
[----:B------:R0:W-:Y:S04]  /*9670*/  STL [R1+0x234], R222 ;  /* 0x000234de01007387 */ /* 0x0001e80000100800 */
        /* <DEDUP_REMOVED lines=50> */
[----:B0-----:R-:W3:Y:S01]  /*99a0*/  LDL.LU R21, [R1] ;  /* 0x0000000001157983 */ /* 0x001ee20000300800 */
[----:B--2---:R-:W-:Y:S01]  /*99b0*/  FADD R219, R122, R219 ;  /* 0x000000db7adb7221 */ /* 0x004fe20000000000 */
[----:B----4-:R-:W-:Y:S01]  /*99c0*/  FADD R220, R123, R220 ;  /* 0x000000dc7bdc7221 */ /* 0x010fe20000000000 */
[----:B---3--:R-:W-:Y:S01]  /*99d0*/  FADD R221, R124, R221 ;  /* 0x000000dd7cdd7221 */ /* 0x008fe20000000000 */
        /* <DEDUP_REMOVED lines=26> */
[----:B------:R-:W-:-:S05]  /*9b80*/  FADD R21, R148, R21 ;  /* 0x0000001594157221 */ /* 0x000fca0000000000 */
[----:B------:R0:W-:Y:S04]  /*9b90*/  STL [R1], R21 ;  /* 0x0000001501007387 */ /* 0x0001e80000100800 */
[----:B------:R2:W-:Y:S04]  /*9ba0*/  STL [R1+0x4], R22 ;  /* 0x0000041601007387 */ /* 0x0005e80000100800 */
        /* <DEDUP_REMOVED lines=22> */
[----:B------:R1:W-:Y:S01]  /*9d10*/  STL [R1+0x60], R221 ;  /* 0x000060dd01007387 */ /* 0x0003e20000100800 */
[----:B------:R-:W-:-:S03]  /*9d20*/  FADD R227, R114, R227 ;  /* 0x000000e372e37221 */ /* 0x000fc60000000000 */
[----:B------:R1:W-:Y:S04]  /*9d30*/  STL [R1+0x64], R222 ;  /* 0x000064de01007387 */ /* 0x0003e80000100800 */
[----:B------:R1:W-:Y:S04]  /*9d40*/  STL [R1+0x68], R223 ;  /* 0x000068df01007387 */ /* 0x0003e80000100800 */
[----:B------:R1:W-:Y:S04]  /*9d50*/  STL [R1+0x6c], R224 ;  /* 0x00006ce001007387 */ /* 0x0003e80000100800 */
[----:B0-----:R-:W4:Y:S04]  /*9d60*/  LDL.LU R21, [R1+0x7c] ;  /* 0x00007c0001157983 */ /* 0x001f280000300800 */
        /* <DEDUP_REMOVED lines=33> */
[----:B------:R-:W-:Y:S01]  /*9f80*/  FADD R21, R115, R21 ;  /* 0x0000001573157221 */ /* 0x000fe20000000000 */
        /* <DEDUP_REMOVED lines=92> */
[----:B------:R-:W-:Y:S01]  /*a550*/  FADD R21, R82, R21 ;  /* 0x0000001552157221 */ /* 0x000fe20000000000 */
        /* <DEDUP_REMOVED lines=92> */
[----:B------:R-:W-:-:S05]  /*ab20*/  FADD R21, R49, R21 ;  /* 0x0000001531157221 */ /* 0x000fca0000000000 */
[----:B------:R0:W-:Y:S01]  /*ab30*/  STL [R1+0x174], R21 ;  /* 0x0001741501007387 */ /* 0x0001e20000100800 */
[----:B------:R-:W-:-:S03]  /*ab40*/  FADD R22, R50, R22 ;  /* 0x0000001632167221 */ /* 0x000fc60000000000 */
[----:B0-----:R0:W5:Y:S01]  /*ab50*/  LDL.LU R21, [R1+0x298] ;  /* 0x0002980001157983 */ /* 0x0011620000300800 */
[----:B--2---:R-:W-:-:S03]  /*ab60*/  FADD R23, R51, R23 ;  /* 0x0000001733177221 */ /* 0x004fc60000000000 */
[----:B------:R1:W-:Y:S01]  /*ab70*/  STL [R1+0x178], R22 ;  /* 0x0001781601007387 */ /* 0x0003e20000100800 */
[----:B---3--:R-:W-:Y:S01]  /*ab80*/  FADD R200, R52, R200 ;  /* 0x000000c834c87221 */ /* 0x008fe20000000000 */
[----:B----4-:R-:W-:Y:S02]  /*ab90*/  FADD R201, R53, R201 ;  /* 0x000000c935c97221 */ /* 0x010fe40000000000 */
[----:B-1----:R0:W5:Y:S01]  /*aba0*/  LDL.LU R22, [R1+0x294] ;  /* 0x0002940001167983 */ /* 0x0021620000300800 */
[----:B------:R-:W-:-:S03]  /*abb0*/  FADD R202, R54, R202 ;  /* 0x000000ca36ca7221 */ /* 0x000fc60000000000 */
[----:B------:R1:W-:Y:S01]  /*abc0*/  STL [R1+0x17c], R23 ;  /* 0x00017c1701007387 */ /* 0x0003e20000100800 */
[----:B------:R-:W-:-:S03]  /*abd0*/  FADD R203, R55, R203 ;  /* 0x000000cb37cb7221 */ /* 0x000fc60000000000 */
[----:B-1----:R0:W5:Y:S01]  /*abe0*/  LDL.LU R23, [R1+0x290] ;  /* 0x0002900001177983 */ /* 0x0021620000300800 */
[----:B------:R-:W-:-:S03]  /*abf0*/  FADD R204, R40, R204 ;  /* 0x000000cc28cc7221 */ /* 0x000fc60000000000 */
[----:B------:R1:W-:Y:S01]  /*ac00*/  STL [R1+0x180], R200 ;  /* 0x000180c801007387 */ /* 0x0003e20000100800 */
[----:B------:R-:W-:Y:S01]  /*ac10*/  FADD R205, R41, R205 ;  /* 0x000000cd29cd7221 */ /* 0x000fe20000000000 */
[----:B------:R-:W-:Y:S02]  /*ac20*/  FADD R206, R42, R206 ;  /* 0x000000ce2ace7221 */ /* 0x000fe40000000000 */
[----:B-1----:R0:W5:Y:S04]  /*ac30*/  LDL.LU R200, [R1+0x28c] ;  /* 0x00028c0001c87983 */ /* 0x0021680000300800 */
[----:B------:R1:W-:Y:S01]  /*ac40*/  STL [R1+0x184], R201 ;  /* 0x000184c901007387 */ /* 0x0003e20000100800 */
[----:B------:R-:W-:Y:S01]  /*ac50*/  FADD R207, R43, R207 ;  /* 0x000000cf2bcf7221 */ /* 0x000fe20000000000 */
[----:B------:R-:W-:-:S02]  /*ac60*/  FADD R208, R44, R208 ;  /* 0x000000d02cd07221 */ /* 0x000fc40000000000 */
        /* <DEDUP_REMOVED lines=89> */
[----:B-----5:R-:W-:Y:S01]  /*b200*/  FADD R3, R145, R3 ;  /* 0x0000000391037221 */ /* 0x020fe20000000000 */
[----:B------:R-:W-:Y:S01]  /*b210*/  FADD R2, R146, R2 ;  /* 0x0000000292027221 */ /* 0x000fe20000000000 */
[----:B0-----:R-:W-:-:S07]  /*b220*/  FADD R0, R147, R0 ;  /* 0x0000000093007221 */ /* 0x001fce0000000000 */
.L_x_32:
[----:B------:R-:W-:Y:S02]  /*b230*/  WARPGROUP.DEPBAR.LE gsb0, 0x0 ;  /* 0x00008000000079c5 */ /* 0x000fe40000010000 */
[----:B------:R-:W3:Y:S02]  /*b240*/  LDC R24, c[0x0][0x28c] ;  /* 0x0000a300ff187b82 */ /* 0x000ee40000000800 */
[----:B---3--:R-:W-:-:S13]  /*b250*/  ISETP.GE.AND P0, PT, R24, 0x1, PT ;  /* 0x000000011800780c */ /* 0x008fda0003f06270 */
[----:B------:R-:W-:Y:S05]  /*b260*/  @!P0 BRA `(.L_x_33) ;  /* 0x0000000000a88947 */ /* 0x000fea0003800000 */
        /* <DEDUP_REMOVED lines=8> */
.L_x_34:
[----:B------:R3:W-:Y:S04]  /*b2f0*/  STL [R1+0x230], R5 ;  /* 0x0002300501007387 */ /* 0x0007e80000100800 */
[----:B---3--:R-:W3:Y:S04]  /*b300*/  LDL R5, [R1+0x214] ;  /* 0x0002140001057983 */ /* 0x008ee80000100800 */
[----:B------:R4:W-:Y:S04]  /*b310*/  STL [R1+0x22c], R4 ;  /* 0x00022c0401007387 */ /* 0x0009e80000100800 */
[----:B----4-:R-:W4:Y:S04]  /*b320*/  LDL R4, [R1+0x204] ;  /* 0x0002040001047983 */ /* 0x010f280000100800 */
[----:B------:R0:W-:Y:S04]  /*b330*/  STL [R1+0x228], R3 ;  /* 0x0002280301007387 */ /* 0x0001e80000100800 */
[----:B0-----:R-:W2:Y:S04]  /*b340*/  LDL R3, [R1+0x1fc] ;  /* 0x0001fc0001037983 */ /* 0x001ea80000100800 */
[----:B------:R0:W-:Y:S04]  /*b350*/  STL [R1+0x224], R2 ;  /* 0x0002240201007387 */ /* 0x0001e80000100800 */
[----:B0-----:R-:W2:Y:S04]  /*b360*/  LDL R2, [R1+0x1f4] ;  /* 0x0001f40001027983 */ /* 0x001ea80000100800 */
[----:B-----5:R0:W-:Y:S04]  /*b370*/  STL [R1+0x220], R0 ;  /* 0x0002200001007387 */ /* 0x0201e80000100800 */
[----:B0-----:R-:W2:Y:S01]  /*b380*/  LDL R0, [R1+0x1f8] ;  /* 0x0001f80001007983 */ /* 0x001ea20000100800 */
[----:B------:R-:W-:Y:S01]  /*b390*/  IMAD.U32 R25, RZ, RZ, UR58 ;  /* 0x0000003aff197e24 */ /* 0x000fe2000f8e00ff */
[----:B---3--:R-:W-:-:S02]  /*b3a0*/  R2UR UR9, R5 ;  /* 0x00000000050972ca */ /* 0x008fc400000e0000 */
[----:B------:R3:W5:Y:S01]  /*b3b0*/  LDL.LU R5, [R1+0x230] ;  /* 0x0002300001057983 */ /* 0x0007620000300800 */
[----:B----4-:R-:W-:-:S10]  /*b3c0*/  R2UR UR8, R4 ;  /* 0x00000000040872ca */ /* 0x010fd400000e0000 */
[----:B------:R-:W-:Y:S01]  /*b3d0*/  UISETP.LT.AND UP1, UPT, UR9, 0x1, UPT ;  /* 0x000000010900788c */ /* 0x000fe2000bf21270 */
[----:B------:R3:W5:Y:S01]  /*b3e0*/  LDL.LU R4, [R1+0x22c] ;  /* 0x00022c0001047983 */ /* 0x0007620000300800 */
[----:B--2---:R-:W-:-:S03]  /*b3f0*/  R2UR UR7, R3 ;  /* 0x00000000030772ca */ /* 0x004fc600000e0000 */
[----:B------:R3:W5:Y:S01]  /*b400*/  LDL.LU R3, [R1+0x228] ;  /* 0x0002280001037983 */ /* 0x0007620000300800 */
[----:B------:R-:W-:-:S03]  /*b410*/  ISETP.NE.AND P0, PT, R2, RZ, PT ;  /* 0x000000ff0200720c */ /* 0x000fc60003f05270 */
[----:B------:R3:W5:Y:S10]  /*b420*/  LDL.LU R2, [R1+0x224] ;  /* 0x0002240001027983 */ /* 0x0007740000300800 */
[----:B------:R-:W-:-:S05]  /*b430*/  VOTEU.ANY UP0, P0 ;  /* 0x00000000003f7886 */ /* 0x000fca0000000100 */
[----:B------:R-:W-:-:S04]  /*b440*/  @UP0 USEL UR6, UR9, 0x1, UP1 ;  /* 0x0000000109060887 */ /* 0x000fc80008800000 */
[----:B------:R-:W-:-:S06]  /*b450*/  @UP0 UIADD3 UR6, UR8, UR9, -UR6 ;  /* 0x0000000908060290 */ /* 0x000fcc000fffe806 */
[----:B------:R-:W-:-:S04]  /*b460*/  IMAD.U32 R24, RZ, RZ, UR6 ;  /* 0x00000006ff187e24 */ /* 0x000fc8000f8e00ff */
[----:B------:R-:W-:-:S05]  /*b470*/  @P0 IMAD.SHL.U32 R24, R24, 0x8, RZ ;  /* 0x0000000818180824 */ /* 0x000fca00078e00ff */
[----:B------:R-:W-:-:S04]  /*b480*/  @P0 LOP3.LUT R24, R24, 0x18, RZ, 0xc0, !PT ;  /* 0x0000001818180812 */ /* 0x000fc800078ec0ff */
[----:B------:R-:W-:-:S04]  /*b490*/  @P0 IADD3 R24, R25, 0x20, R24 ;  /* 0x0000002019180810 */ /* 0x000fc80007ffe018 */
[----:B------:R-:W-:Y:S02]  /*b4a0*/  @P0 PRMT R24, R0, 0x654, R24 ;  /* 0x0000065400180816 */ /* 0x000fe40000000018 */
[----:B------:R3:W5:Y:S01]  /*b4b0*/  LDL.LU R0, [R1+0x220] ;  /* 0x0002200001007983 */ /* 0x0007620000300800 */
[----:B------:R-:W-:Y:S01]  /*b4c0*/  UISETP.GT.U32.AND UP0, UPT, UR7, 0x1, UPT ;  /* 0x000000010700788c */ /* 0x000fe2000bf04070 */
[----:B------:R3:W-:Y:S05]  /*b4d0*/  @P0 SYNCS.ARRIVE.TRANS64.RED.A1T0 RZ, [R24+URZ], RZ ;  /* 0x000000ff18ff09a7 */ /* 0x0007ea000810043f */
[----:B------:R-:W-:-:S13]  /*b4e0*/  PLOP3.LUT P0, PT, PT, PT, UP0, 0x80, 0x0 ;  /* 0x000000000000781c */ /* 0x000fda0003f0f008 */
[----:B---3--:R-:W-:Y:S05]  /*b4f0*/  @P0 BRA `(.L_x_33) ;  /* 0x0000000000040947 */ /* 0x008fea0003800000 */
[----:B------:R-:W-:Y:S01]  /*b500*/  BPT.TRAP 0x1 ;  /* 0x000000040000795c */ /* 0x000fe20000300000 */
.L_x_33:
[----:B-----5:R3:W-:Y:S01]  /*b510*/  STL [R1+0x228], R3 ;  /* 0x0002280301007387 */ /* 0x0207e20000100800 */
[----:B------:R-:W4:Y:S01]  /*b520*/  LDC R44, c[0x0][0x288] ;  /* 0x0000a200ff2c7b82 */ /* 0x000f220000000800 */
[----:B------:R-:W-:Y:S02]  /*b530*/  ULDC UR6, c[0x0][0x284] ;  /* 0x0000a10000067ab9 */ /* 0x000fe40000000800 */
[----:B---3--:R-:W3:Y:S04]  /*b540*/  LDL.LU R3, [R1+0x21c] ;  /* 0x00021c0001037983 */ /* 0x008ee80000300800 */
[----:B------:R0:W-:Y:S04]  /*b550*/  STL [R1+0x224], R2 ;  /* 0x0002240201007387 */ /* 0x0001e80000100800 */
[----:B------:R1:W-:Y:S01]  /*b560*/  STL [R1+0x220], R0 ;  /* 0x0002200001007387 */ /* 0x0003e20000100800 */
[----:B0-----:R-:W0:Y:S03]  /*b570*/  S2R R2, SR_TID.X ;  /* 0x0000000000027919 */ /* 0x001e260000002100 */
[----:B-1----:R-:W2:Y:S01]  /*b580*/  LDL.LU R0, [R1+0x218] ;  /* 0x0002180001007983 */ /* 0x002ea20000300800 */
[----:B------:R-:W-:Y:S01]  /*b590*/  IMAD.MOV.U32 R39, RZ, RZ, RZ ;  /* 0x000000ffff277224 */ /* 0x000fe200078e00ff */
[----:B0-----:R-:W-:-:S02]  /*b5a0*/  SHF.R.U32.HI R24, RZ, 0x7, R2 ;  /* 0x00000007ff187819 */ /* 0x001fc40000011602 */
[----:B------:R-:W-:Y:S02]  /*b5b0*/  SHF.R.U32.HI R25, RZ, 0x2, R2 ;  /* 0x00000002ff197819 */ /* 0x000fe40000011602 */
[----:B------:R-:W-:Y:S02]  /*b5c0*/  LOP3.LUT R24, R24, 0x1, RZ, 0xc0, !PT ;  /* 0x0000000118187812 */ /* 0x000fe400078ec0ff */
[----:B------:R-:W-:Y:S02]  /*b5d0*/  LOP3.LUT R26, R2, 0x60, RZ, 0xc0, !PT ;  /* 0x00000060021a7812 */ /* 0x000fe400078ec0ff */
[----:B------:R-:W-:Y:S01]  /*b5e0*/  LOP3.LUT R25, R25, 0x7, RZ, 0xc0, !PT ;  /* 0x0000000719197812 */ /* 0x000fe200078ec0ff */
[----:B------:R-:W-:Y:S01]  /*b5f0*/  IMAD.SHL.U32 R28, R24, 0x40, RZ ;  /* 0x00000040181c7824 */ /* 0x000fe200078e00ff */
[----:B------:R-:W-:-:S04]  /*b600*/  SHF.R.U32.HI R26, RZ, 0x1, R26 ;  /* 0x00000001ff1a7819 */ /* 0x000fc8000001161a */
[--C-:B------:R-:W-:Y:S02]  /*b610*/  IADD3 R31, RZ, -R26, -R25.reuse ;  /* 0x8000001aff1f7210 */ /* 0x100fe40007ffe819 */
[----:B------:R-:W-:-:S04]  /*b620*/  LOP3.LUT R25, R28, 0x40, R25, 0xe2, !PT ;  /* 0x000000401c197812 */ /* 0x000fc800078ee219 */
[----:B------:R-:W-:Y:S01]  /*b630*/  LOP3.LUT R38, R25, R26, RZ, 0xfc, !PT ;  /* 0x0000001a19267212 */ /* 0x000fe200078efcff */
[C---:B------:R-:W-:Y:S01]  /*b640*/  IMAD.SHL.U32 R32, R2.reuse, 0x2, RZ ;  /* 0x0000000202207824 */ /* 0x040fe200078e00ff */
[----:B------:R-:W-:Y:S01]  /*b650*/  LOP3.LUT R27, R2, 0x3, RZ, 0xc0, !PT ;  /* 0x00000003021b7812 */ /* 0x000fe200078ec0ff */
[----:B---3--:R-:W-:Y:S02]  /*b660*/  IMAD R29, R3, 0xb0, RZ ;  /* 0x000000b0031d7824 */ /* 0x008fe400078e02ff */
[----:B------:R0:W5:Y:S01]  /*b670*/  LDL.LU R3, [R1+0x228] ;  /* 0x0002280001037983 */ /* 0x0001620000300800 */
[----:B------:R-:W-:Y:S02]  /*b680*/  IMAD R31, R24, -0x40, R31 ;  /* 0xffffffc0181f7824 */ /* 0x000fe400078e021f */
[----:B----4-:R-:W-:Y:S01]  /*b690*/  ISETP.GE.AND P0, PT, R29, R44, PT ;  /* 0x0000002c1d00720c */ /* 0x010fe20003f06270 */
[----:B------:R0:W5:Y:S01]  /*b6a0*/  LDL.LU R2, [R1+0x224] ;  /* 0x0002240001027983 */ /* 0x0001620000300800 */
[----:B------:R-:W-:-:S02]  /*b6b0*/  IMAD R44, R27, -0x2, R44 ;  /* 0xfffffffe1b2c7824 */ /* 0x000fc400078e022c */
[C---:B--2---:R-:W-:Y:S02]  /*b6c0*/  IMAD R42, R0.reuse, 0xc0, RZ ;  /* 0x000000c0002a7824 */ /* 0x044fe400078e02ff */
[----:B------:R-:W-:Y:S02]  /*b6d0*/  IMAD.WIDE R38, R0, 0xc0, R38 ;  /* 0x000000c000267825 */ /* 0x000fe400078e0226 */
[----:B------:R0:W5:Y:S01]  /*b6e0*/  LDL.LU R0, [R1+0x220] ;  /* 0x0002200001007983 */ /* 0x0001620000300800 */
[C---:B------:R-:W-:Y:S02]  /*b6f0*/  ISETP.GE.OR P0, PT, R42.reuse, UR6, P0 ;  /* 0x000000062a007c0c */ /* 0x040fe40008706670 */
[----:B------:R-:W-:Y:S01]  /*b700*/  IADD3 R42, -R42, UR6, R31 ;  /* 0x000000062a2a7c10 */ /* 0x000fe2000fffe11f */
[----:B------:R-:W-:Y:S01]  /*b710*/  IMAD.IADD R44, R44, 0x1, -R29 ;  /* 0x000000012c2c7824 */ /* 0x000fe200078e0a1d */
[----:B------:R-:W-:Y:S01]  /*b720*/  LOP3.LUT R32, R29, 0x6, R32, 0xf8, !PT ;  /* 0x000000061d207812 */ /* 0x000fe200078ef820 */
[----:B------:R-:W-:-:S08]  /*b730*/  IMAD.MOV.U32 R43, RZ, RZ, -0x1 ;  /* 0xffffffffff2b7424 */ /* 0x000fd000078e00ff */
[----:B0-----:R-:W-:Y:S05]  /*b740*/  @P0 BRA `(.L_x_35) ;  /* 0x000000cc00ec0947 */ /* 0x001fea0003800000 */
[----:B-----5:R0:W-:Y:S01]  /*b750*/  STL [R1+0x220], R0 ;  /* 0x0002200001007387 */ /* 0x0201e20000100800 */
[----:B------:R-:W1:Y:S01]  /*b760*/  LDC.64 R28, c[0x0][0x5c8] ;  /* 0x00017200ff1c7b82 */ /* 0x000e620000000a00 */
[----:B------:R-:W-:Y:S02]  /*b770*/  ULDC.64 UR8, c[0x0][0x5d0] ;  /* 0x0001740000087ab9 */ /* 0x000fe40000000a00 */
[----:B0-----:R-:W2:Y:S01]  /*b780*/  LDL R0, [R1+0x210] ;  /* 0x0002100001007983 */ /* 0x001ea20000100800 */
[----:B------:R-:W-:Y:S01]  /*b790*/  SHF.R.S32.HI R33, RZ, 0x1f, R32 ;  /* 0x0000001fff217819 */ /* 0x000fe20000011420 */
[----:B------:R-:W-:Y:S02]  /*b7a0*/  IMAD.U32 R27, RZ, RZ, UR8 ;  /* 0x00000008ff1b7e24 */ /* 0x000fe4000f8e00ff */
[----:B-1----:R-:W-:-:S04]  /*b7b0*/  IMAD R24, R39, R28, RZ ;  /* 0x0000001c27187224 */ /* 0x002fc800078e02ff */
[----:B------:R-:W-:Y:S01]  /*b7c0*/  IMAD R25, R38, R29, R24 ;  /* 0x0000001d26197224 */ /* 0x000fe200078e0218 */
[----:B--2---:R-:W-:Y:S02]  /*b7d0*/  R2UR UR10, R0 ;  /* 0x00000000000a72ca */ /* 0x004fe400000e0000 */
[----:B------:R0:W5:Y:S01]  /*b7e0*/  LDL.LU R0, [R1+0x220] ;  /* 0x0002200001007983 */ /* 0x0001620000300800 */
[C---:B------:R-:W-:Y:S01]  /*b7f0*/  IMAD.SHL.U32 R35, R28.reuse, 0x8, RZ ;  /* 0x000000081c237824 */ /* 0x040fe200078e00ff */
[----:B------:R-:W-:Y:S01]  /*b800*/  SHF.L.U64.HI R34, R28, 0x3, R29 ;  /* 0x000000031c227819 */ /* 0x000fe2000001021d */
[----:B------:R-:W-:Y:S08]  /*b810*/  BSSY B0, `(.L_x_35) ;  /* 0x0000cee000007945 */ /* 0x000ff00003800000 */
[----:B------:R-:W-:-:S02]  /*b820*/  USHF.R.S32.HI UR7, URZ, 0x1f, UR10 ;  /* 0x0000001f3f077899 */ /* 0x000fc4000801140a */
[----:B------:R-:W-:Y:S02]  /*b830*/  IMAD.WIDE.U32 R26, R27, UR10, R32 ;  /* 0x0000000a1b1a7c25 */ /* 0x000fe4000f8e0020 */
[----:B------:R-:W-:-:S04]  /*b840*/  UIMAD UR6, UR7, UR8, URZ ;  /* 0x00000008070672a4 */ /* 0x000fc8000f8e023f */
[----:B------:R-:W-:-:S03]  /*b850*/  UIMAD UR6, UR10, UR9, UR6 ;  /* 0x000000090a0672a4 */ /* 0x000fc6000f8e0206 */
[----:B------:R-:W-:-:S03]  /*b860*/  ULDC.64 UR8, c[0x0][0x5c0] ;  /* 0x0001700000087ab9 */ /* 0x000fc60000000a00 */
[----:B------:R-:W-:Y:S02]  /*b870*/  VIADD R27, R27, UR6 ;  /* 0x000000061b1b7c36 */ /* 0x000fe40008000000 */
[----:B------:R-:W-:-:S04]  /*b880*/  IMAD.WIDE.U32 R26, R38, R28, R26 ;  /* 0x0000001c261a7225 */ /* 0x000fc800078e001a */
[----:B------:R-:W-:Y:S01]  /*b890*/  IMAD.IADD R27, R27, 0x1, R25 ;  /* 0x000000011b1b7824 */ /* 0x000fe200078e0219 */
[----:B------:R-:W-:Y:S02]  /*b8a0*/  IADD3 R24, P2, R26, UR8, RZ ;  /* 0x000000081a187c10 */ /* 0x000fe4000ff5e0ff */
[C---:B------:R-:W-:Y:S02]  /*b8b0*/  LEA R30, P3, R28.reuse, R26, 0x7 ;  /* 0x0000001a1c1e7211 */ /* 0x040fe400078638ff */
[----:B------:R-:W-:Y:S02]  /*b8c0*/  IADD3.X R25, R27, UR9, RZ, P2, !PT ;  /* 0x000000091b197c10 */ /* 0x000fe400097fe4ff */
[----:B------:R-:W-:Y:S02]  /*b8d0*/  FSETP.NEU.AND P2, PT, RZ, UR5, PT ;  /* 0x00000005ff007c0b */ /* 0x000fe4000bf4d000 */
[----:B------:R-:W-:Y:S02]  /*b8e0*/  LEA.HI.X R31, R28, R27, R29, 0x7, P3 ;  /* 0x0000001b1c1f7211 */ /* 0x000fe400018f3c1d */
[----:B------:R-:W-:-:S02]  /*b8f0*/  IADD3 R28, P3, R30, UR8, RZ ;  /* 0x000000081e1c7c10 */ /* 0x000fc4000ff7e0ff */
[--C-:B------:R-:W-:Y:S02]  /*b900*/  IADD3 R26, P1, P0, R26, UR8, R35.reuse ;  /* 0x000000081a1a7c10 */ /* 0x100fe4000f83e023 */
[----:B------:R-:W-:Y:S02]  /*b910*/  IADD3 R30, P5, P6, R30, UR8, R35 ;  /* 0x000000081e1e7c10 */ /* 0x000fe4000febe023 */
[----:B------:R-:W-:Y:S02]  /*b920*/  IADD3.X R29, R31, UR9, RZ, P3, !PT ;  /* 0x000000091f1d7c10 */ /* 0x000fe40009ffe4ff */
[--C-:B------:R-:W-:Y:S02]  /*b930*/  IADD3.X R27, R27, UR9, R34.reuse, P1, P0 ;  /* 0x000000091b1b7c10 */ /* 0x100fe40008fe0422 */
[----:B------:R-:W-:Y:S01]  /*b940*/  IADD3.X R31, R31, UR9, R34, P5, P6 ;  /* 0x000000091f1f7c10 */ /* 0x000fe2000afec422 */
[----:B0-----:R-:W-:Y:S06]  /*b950*/  @!P2 BRA `(.L_x_36) ;  /* 0x000000980064a947 */ /* 0x001fec0003800000 */
[----:B-----5:R0:W-:Y:S01]  /*b960*/  STL [R1+0x220], R0 ;  /* 0x0002200001007387 */ /* 0x0201e20000100800 */
[----:B------:R-:W-:-:S03]  /*b970*/  ULDC.64 UR8, c[0x0][0x5b8] ;  /* 0x00016e0000087ab9 */ /* 0x000fc60000000a00 */
[----:B0-----:R-:W2:Y:S01]  /*b980*/  LDL.LU R0, [R1+0x210] ;  /* 0x0002100001007983 */ /* 0x001ea20000300800 */
[----:B------:R-:W-:Y:S02]  /*b990*/  UIMAD UR6, UR7, UR8, URZ ;  /* 0x00000008070672a4 */ /* 0x000fe4000f8e023f */
[----:B------:R-:W-:Y:S01]  /*b9a0*/  IMAD.U32 R35, RZ, RZ, UR8 ;  /* 0x00000008ff237e24 */ /* 0x000fe2000f8e00ff */
[----:B------:R-:W-:-:S04]  /*b9b0*/  ISETP.GE.AND P3, PT, R42, 0x1, PT ;  /* 0x000000012a00780c */ /* 0x000fc80003f66270 */
[----:B------:R-:W-:Y:S02]  /*b9c0*/  ISETP.LT.OR P1, PT, R44, 0x1, !P3 ;  /* 0x000000012c00780c */ /* 0x000fe40005f21670 */
[----:B--2---:R-:W-:Y:S02]  /*b9d0*/  R2UR UR10, R0 ;  /* 0x00000000000a72ca */ /* 0x004fe400000e0000 */
[----:B------:R0:W5:Y:S01]  /*b9e0*/  LDL.LU R0, [R1+0x220] ;  /* 0x0002200001007983 */ /* 0x0001620000300800 */
[----:B------:R-:W-:Y:S01]  /*b9f0*/  BSSY B1, `(.L_x_37) ;  /* 0x000000f000017945 */ /* 0x000fe20003800000 */
[----:B------:R-:W-:-:S09]  /*ba00*/  PRMT R34, RZ, 0x7610, R34 ;  /* 0x00007610ff227816 */ /* 0x000fd20000000022 */
[----:B------:R-:W-:Y:S02]  /*ba10*/  UIMAD UR6, UR10, UR9, UR6 ;  /* 0x000000090a0672a4 */ /* 0x000fe4000f8e0206 */
[----:B------:R-:W-:Y:S01]  /*ba20*/  IMAD.WIDE.U32 R32, R35, UR10, R32 ;  /* 0x0000000a23207c25 */ /* 0x000fe2000f8e0020 */
[----:B------:R-:W-:-:S03]  /*ba30*/  ULDC.64 UR8, c[0x0][0x5a8] ;  /* 0x00016a0000087ab9 */ /* 0x000fc60000000a00 */
[----:B------:R-:W-:Y:S02]  /*ba40*/  IMAD.MOV.U32 R40, RZ, RZ, R32 ;  /* 0x000000ffff287224 */ /* 0x000fe400078e0020 */
[----:B------:R-:W-:Y:S01]  /*ba50*/  VIADD R41, R33, UR6 ;  /* 0x0000000621297c36 */ /* 0x000fe20008000000 */
[----:B------:R-:W-:Y:S02]  /*ba60*/  ULDC.64 UR6, c[0x0][0x5b0] ;  /* 0x00016c0000067ab9 */ /* 0x000fe40000000a00 */
[----:B------:R-:W-:Y:S02]  /*ba70*/  IMAD R35, R39, UR6, RZ ;  /* 0x0000000627237c24 */ /* 0x000fe4000f8e02ff */
[----:B------:R-:W-:-:S04]  /*ba80*/  IMAD.WIDE.U32 R32, R38, UR6, R40 ;  /* 0x0000000626207c25 */ /* 0x000fc8000f8e0028 */
[----:B------:R-:W-:Y:S01]  /*ba90*/  IMAD R35, R38, UR7, R35 ;  /* 0x0000000726237c24 */ /* 0x000fe2000f8e0223 */
[----:B------:R-:W-:-:S04]  /*baa0*/  IADD3 R32, P0, R32, UR8, RZ ;  /* 0x0000000820207c10 */ /* 0x000fc8000ff1e0ff */
[----:B------:R-:W-:Y:S01]  /*bab0*/  IADD3.X R33, R33, UR9, R35, P0, !PT ;  /* 0x0000000921217c10 */ /* 0x000fe200087fe423 */
[----:B0-----:R-:W-:Y:S08]  /*bac0*/  @P1 BRA `(.L_x_38) ;  /* 0x0000000000041947 */ /* 0x001ff00003800000 */
[----:B------:R0:W5:Y:S02]  /*bad0*/  LDG.E.U8 R34, desc[UR52][R32.64] ;  /* 0x0000003420227981 */ /* 0x000164000c1e1100 */
.L_x_38:
[----:B------:R-:W-:Y:S05]  /*bae0*/  BSYNC B1 ;  /* 0x0000000000017941 */ /* 0x000fea0003800000 */
.L_x_37:
[----:B-----5:R-:W-:Y:S01]  /*baf0*/  LOP3.LUT R34, R34, 0xff, RZ, 0xc0, !PT ;  /* 0x000000ff22227812 */ /* 0x020fe200078ec0ff */
[----:B------:R-:W-:Y:S01]  /*bb00*/  BSSY B1, `(.L_x_39) ;  /* 0x000000b000017945 */ /* 0x000fe20003800000 */
[----:B------:R-:W-:Y:S02]  /*bb10*/  ISETP.LT.OR P0, PT, R44, 0x2, !P3 ;  /* 0x000000022c00780c */ /* 0x000fe40005f01670 */
[----:B------:R-:W-:-:S05]  /*bb20*/  F2FP.F16.E4M3.UNPACK_B R34, R34 ;  /* 0x00000022ff22723e */ /* 0x000fca00020006ff */
[----:B------:R-:W-:-:S05]  /*bb30*/  HADD2.F32 R34, -RZ, R34.H0_H0 ;  /* 0x20000022ff227230 */ /* 0x000fca0000004100 */
[----:B------:R-:W-:Y:S01]  /*bb40*/  FMUL R35, R34, UR5 ;  /* 0x0000000522237c20 */ /* 0x000fe20008400000 */
[----:B------:R-:W-:-:S03]  /*bb50*/  PRMT R34, RZ, 0x7610, R34 ;  /* 0x00007610ff227816 */ /* 0x000fc60000000022 */
[----:B------:R-:W-:-:S05]  /*bb60*/  FFMA R35, R228, UR4, R35 ;  /* 0x00000004e4237c23 */ /* 0x000fca0008000023 */
[----:B------:R-:W-:-:S05]  /*bb70*/  F2FP.SATFINITE.E4M3.F32.PACK_AB_MERGE_C R35, RZ, R35, RZ ;  /* 0x00000023ff23723e */ /* 0x000fca00048070ff */
[----:B------:R1:W-:Y:S01]  /*bb80*/  @!P1 STG.E.U8 desc[UR52][R24.64], R35 ;  /* 0x0000002318009986 */ /* 0x0003e2000c101134 */
[----:B------:R-:W-:Y:S05]  /*bb90*/  @P0 BRA `(.L_x_40) ;  /* 0x0000000000040947 */ /* 0x000fea0003800000 */
[----:B------:R2:W5:Y:S02]  /*bba0*/  LDG.E.U8 R34, desc[UR52][R32.64+0x1] ;  /* 0x0000013420227981 */ /* 0x000564000c1e1100 */
.L_x_40:
[----:B------:R-:W-:Y:S05]  /*bbb0*/  BSYNC B1 ;  /* 0x0000000000017941 */ /* 0x000fea0003800000 */
.L_x_39:
[----:B-----5:R-:W-:Y:S01]  /*bbc0*/  LOP3.LUT R34, R34, 0xff, RZ, 0xc0, !PT ;  /* 0x000000ff22227812 */ /* 0x020fe200078ec0ff */
[----:B------:R-:W-:Y:S01]  /*bbd0*/  BSSY B1, `(.L_x_41) ;  /* 0x0000013000017945 */ /* 0x000fe20003800000 */
[----:B------:R-:W-:Y:S02]  /*bbe0*/  IADD3 R37, P1, R38, 0x8, RZ ;  /* 0x0000000826257810 */ /* 0x000fe40007f3e0ff */
[----:B------:R-:W-:Y:S02]  /*bbf0*/  F2FP.F16.E4M3.UNPACK_B R34, R34 ;  /* 0x00000022ff22723e */ /* 0x000fe400020006ff */
[----:B------:R-:W-:Y:S01]  /*bc00*/  ISETP.GE.AND P2, PT, R42, 0x9, PT ;  /* 0x000000092a00780c */ /* 0x000fe20003f46270 */
[----:B-1----:R-:W-:Y:S02]  /*bc10*/  IMAD.X R35, RZ, RZ, R39, P1 ;  /* 0x000000ffff237224 */ /* 0x002fe400008e0627 */
[----:B------:R-:W-:Y:S01]  /*bc20*/  HADD2.F32 R34, -RZ, R34.H0_H0 ;  /* 0x20000022ff227230 */ /* 0x000fe20000004100 */
[----:B------:R-:W-:Y:S01]  /*bc30*/  ISETP.LT.OR P5, PT, R44, 0x1, !P2 ;  /* 0x000000012c00780c */ /* 0x000fe200057a1670 */
[----:B------:R-:W-:-:S03]  /*bc40*/  IMAD R46, R35, UR6, RZ ;  /* 0x00000006232e7c24 */ /* 0x000fc6000f8e02ff */
[----:B------:R-:W-:Y:S01]  /*bc50*/  FMUL R36, R34, UR5 ;  /* 0x0000000522247c20 */ /* 0x000fe20008400000 */
[----:B------:R-:W-:-:S04]  /*bc60*/  IMAD.WIDE.U32 R34, R37, UR6, R40 ;  /* 0x0000000625227c25 */ /* 0x000fc8000f8e0028 */
[----:B------:R-:W-:Y:S01]  /*bc70*/  FFMA R36, R227, UR4, R36 ;  /* 0x00000004e3247c23 */ /* 0x000fe20008000024 */
[----:B------:R-:W-:Y:S01]  /*bc80*/  IMAD R37, R37, UR7, R46 ;  /* 0x0000000725257c24 */ /* 0x000fe2000f8e022e */
[----:B------:R-:W-:-:S03]  /*bc90*/  IADD3 R34, P1, R34, UR8, RZ ;  /* 0x0000000822227c10 */ /* 0x000fc6000ff3e0ff */
[----:B------:R-:W-:Y:S02]  /*bca0*/  F2FP.SATFINITE.E4M3.F32.PACK_AB_MERGE_C R45, RZ, R36, RZ ;  /* 0x00000024ff2d723e */ /* 0x000fe400048070ff */
[----:B------:R-:W-:Y:S02]  /*bcb0*/  IADD3.X R35, R35, UR9, R37, P1, !PT ;  /* 0x0000000923237c10 */ /* 0x000fe40008ffe425 */
[----:B------:R-:W-:Y:S01]  /*bcc0*/  PRMT R36, RZ, 0x7610, R36 ;  /* 0x00007610ff247816 */ /* 0x000fe20000000024 */
[----:B------:R1:W-:Y:S01]  /*bcd0*/  @!P0 STG.E.U8 desc[UR52][R24.64+0x1], R45 ;  /* 0x0000012d18008986 */ /* 0x0003e2000c101134 */
[----:B------:R-:W-:Y:S05]  /*bce0*/  @P5 BRA `(.L_x_42) ;  /* 0x0000000000045947 */ /* 0x000fea0003800000 */
[----:B------:R3:W5:Y:S02]  /*bcf0*/  LDG.E.U8 R36, desc[UR52][R34.64] ;  /* 0x0000003422247981 */ /* 0x000764000c1e1100 */
.L_x_42:
[----:B------:R-:W-:Y:S05]  /*bd00*/  BSYNC B1 ;  /* 0x0000000000017941 */ /* 0x000fea0003800000 */
.L_x_41:
        /* <DEDUP_REMOVED lines=12> */
.L_x_44:
[----:B------:R-:W-:Y:S05]  /*bdd0*/  BSYNC B1 ;  /* 0x0000000000017941 */ /* 0x000fea0003800000 */
.L_x_43:
[----:B-----5:R-:W-:Y:S01]  /*bde0*/  LOP3.LUT R36, R36, 0xff, RZ, 0xc0, !PT ;  /* 0x000000ff24247812 */ /* 0x020fe200078ec0ff */
[----:B------:R-:W-:Y:S01]  /*bdf0*/  BSSY B1, `(.L_x_45) ;  /* 0x000000b000017945 */ /* 0x000fe20003800000 */
[----:B------:R-:W-:Y:S02]  /*be00*/  ISETP.LT.OR P1, PT, R44, 0x9, !P3 ;  /* 0x000000092c00780c */ /* 0x000fe40005f21670 */
[----:B------:R-:W-:-:S05]  /*be10*/  F2FP.F16.E4M3.UNPACK_B R36, R36 ;  /* 0x00000024ff24723e */ /* 0x000fca00020006ff */
[----:B------:R-:W-:-:S05]  /*be20*/  HADD2.F32 R36, -RZ, R36.H0_H0 ;  /* 0x20000024ff247230 */ /* 0x000fca0000004100 */
[----:B------:R-:W-:-:S04]  /*be30*/  FMUL R36, R36, UR5 ;  /* 0x0000000524247c20 */ /* 0x000fc80008400000 */
[----:B------:R-:W-:-:S05]  /*be40*/  FFMA R36, R225, UR4, R36 ;  /* 0x00000004e1247c23 */ /* 0x000fca0008000024 */
[----:B----4-:R-:W-:Y:S02]  /*be50*/  F2FP.SATFINITE.E4M3.F32.PACK_AB_MERGE_C R37, RZ, R36, RZ ;  /* 0x00000024ff25723e */ /* 0x010fe400048070ff */
[----:B------:R-:W-:-:S03]  /*be60*/  PRMT R36, RZ, 0x7610, R36 ;  /* 0x00007610ff247816 */ /* 0x000fc60000000024 */
[----:B------:R4:W-:Y:S01]  /*be70*/  @!P0 STG.E.U8 desc[UR52][R26.64+0x1], R37 ;  /* 0x000001251a008986 */ /* 0x0009e2000c101134 */
[----:B------:R-:W-:Y:S05]  /*be80*/  @P1 BRA `(.L_x_46) ;  /* 0x0000000000041947 */ /* 0x000fea0003800000 */
[----:B------:R0:W5:Y:S02]  /*be90*/  LDG.E.U8 R36, desc[UR52][R32.64+0x8] ;  /* 0x0000083420247981 */ /* 0x000164000c1e1100 */
.L_x_46:
[----:B------:R-:W-:Y:S05]  /*bea0*/  BSYNC B1 ;  /* 0x0000000000017941 */ /* 0x000fea0003800000 */
.L_x_45:
[----:B-----5:R-:W-:Y:S01]  /*beb0*/  LOP3.LUT R36, R36, 0xff, RZ, 0xc0, !PT ;  /* 0x000000ff24247812 */ /* 0x020fe200078ec0ff */
[----:B------:R-:W-:Y:S01]  /*bec0*/  BSSY B1, `(.L_x_47) ;  /* 0x000000b000017945 */ /* 0x000fe20003800000 */
[----:B------:R-:W-:Y:S02]  /*bed0*/  ISETP.LT.OR P0, PT, R44, 0xa, !P3 ;  /* 0x0000000a2c00780c */ /* 0x000fe40005f01670 */
[----:B------:R-:W-:-:S05]  /*bee0*/  F2FP.F16.E4M3.UNPACK_B R36, R36 ;  /* 0x00000024ff24723e */ /* 0x000fca00020006ff */
[----:B------:R-:W-:-:S05]  /*bef0*/  HADD2.F32 R36, -RZ, R36.H0_H0 ;  /* 0x20000024ff247230 */ /* 0x000fca0000004100 */
[----:B----4-:R-:W-:Y:S01]  /*bf00*/  FMUL R37, R36, UR5 ;  /* 0x0000000524257c20 */ /* 0x010fe20008400000 */
[----:B------:R-:W-:-:S03]  /*bf10*/  PRMT R36, RZ, 0x7610, R36 ;  /* 0x00007610ff247816 */ /* 0x000fc60000000024 */
[----:B------:R-:W-:-:S05]  /*bf20*/  FFMA R37, R224, UR4, R37 ;  /* 0x00000004e0257c23 */ /* 0x000fca0008000025 */
[----:B------:R-:W-:-:S05]  /*bf30*/  F2FP.SATFINITE.E4M3.F32.PACK_AB_MERGE_C R37, RZ, R37, RZ ;  /* 0x00000025ff25723e */ /* 0x000fca00048070ff */
[----:B------:R4:W-:Y:S01]  /*bf40*/  @!P1 STG.E.U8 desc[UR52][R24.64+0x8], R37 ;  /* 0x0000082518009986 */ /* 0x0009e2000c101134 */
[----:B------:R-:W-:Y:S05]  /*bf50*/  @P0 BRA `(.L_x_48) ;  /* 0x0000000000040947 */ /* 0x000fea0003800000 */
[----:B------:R0:W5:Y:S02]  /*bf60*/  LDG.E.U8 R36, desc[UR52][R32.64+0x9] ;  /* 0x0000093420247981 */ /* 0x000164000c1e1100 */
.L_x_48:
[----:B------:R-:W-:Y:S05]  /*bf70*/  BSYNC B1 ;  /* 0x0000000000017941 */ /* 0x000fea0003800000 */
.L_x_47:
        /* <DEDUP_REMOVED lines=12> */
.L_x_50:
[----:B------:R-:W-:Y:S05]  /*c040*/  BSYNC B1 ;  /* 0x0000000000017941 */ /* 0x000fea0003800000 */
.L_x_49:
        /* <DEDUP_REMOVED lines=12> */
.L_x_52:
[----:B------:R-:W-:Y:S05]  /*c110*/  BSYNC B1 ;  /* 0x0000000000017941 */ /* 0x000fea0003800000 */
.L_x_51:
[----:B-----5:R-:W-:Y:S01]  /*c120*/  LOP3.LUT R36, R36, 0xff, RZ, 0xc0, !PT ;  /* 0x000000ff24247812 */ /* 0x020fe200078ec0ff */
[----:B------:R-:W-:Y:S01]  /*c130*/  BSSY B1, `(.L_x_53) ;  /* 0x0000013000017945 */ /* 0x000fe20003800000 */
[----:B-1----:R-:W-:Y:S02]  /*c140*/  IADD3 R45, P0, R38, 0x80, RZ ;  /* 0x00000080262d7810 */ /* 0x002fe40007f1e0ff */
[----:B------:R-:W-:Y:S02]  /*c150*/  F2FP.F16.E4M3.UNPACK_B R36, R36 ;  /* 0x00000024ff24723e */ /* 0x000fe400020006ff */
[----:B------:R-:W-:Y:S01]  /*c160*/  ISETP.GE.AND P1, PT, R42, 0x81, PT ;  /* 0x000000812a00780c */ /* 0x000fe20003f26270 */
[----:B----4-:R-:W-:Y:S02]  /*c170*/  IMAD.X R37, RZ, RZ, R39, P0 ;  /* 0x000000ffff257224 */ /* 0x010fe400000e0627 */
        /* <DEDUP_REMOVED lines=9> */
[--C-:B------:R-:W-:Y:S02]  /*c210*/  IADD3.X R37, R37, UR9, R45.reuse, P6, !PT ;  /* 0x0000000925257c10 */ /* 0x100fe4000b7fe42d */
[----:B------:R-:W-:Y:S01]  /*c220*/  PRMT R45, RZ, 0x7610, R45 ;  /* 0x00007610ff2d7816 */ /* 0x000fe2000000002d */
[----:B------:R1:W-:Y:S01]  /*c230*/  @!P5 STG.E.U8 desc[UR52][R26.64+0x9], R47 ;  /* 0x0000092f1a00d986 */ /* 0x0003e2000c101134 */
[----:B------:R-:W-:Y:S05]  /*c240*/  @P0 BRA `(.L_x_54) ;  /* 0x0000000000040947 */ /* 0x000fea0003800000 */
[----:B------:R4:W5:Y:S02]  /*c250*/  LDG.E.U8 R45, desc[UR52][R36.64] ;  /* 0x00000034242d7981 */ /* 0x000964000c1e1100 */
.L_x_54:
[----:B------:R-:W-:Y:S05]  /*c260*/  BSYNC B1 ;  /* 0x0000000000017941 */ /* 0x000fea0003800000 */
.L_x_53:
[----:B-----5:R-:W-:Y:S01]  /*c270*/  LOP3.LUT R45, R45, 0xff, RZ, 0xc0, !PT ;  /* 0x000000ff2d2d7812 */ /* 0x020fe200078ec0ff */
[----:B------:R-:W-:Y:S01]  /*c280*/  BSSY B1, `(.L_x_55) ;  /* 0x000000b000017945 */ /* 0x000fe20003800000 */
[----:B------:R-:W-:Y:S02]  /*c290*/  ISETP.LT.OR P5, PT, R44, 0x2, !P1 ;  /* 0x000000022c00780c */ /* 0x000fe40004fa1670 */
[----:B------:R-:W-:-:S05]  /*c2a0*/  F2FP.F16.E4M3.UNPACK_B R45, R45 ;  /* 0x0000002dff2d723e */ /* 0x000fca00020006ff */
[----:B------:R-:W-:-:S05]  /*c2b0*/  HADD2.F32 R45, -RZ, R45.H0_H0 ;  /* 0x2000002dff2d7230 */ /* 0x000fca0000004100 */
[----:B------:R-:W-:-:S04]  /*c2c0*/  FMUL R45, R45, UR5 ;  /* 0x000000052d2d7c20 */ /* 0x000fc80008400000 */
[----:B------:R-:W-:-:S05]  /*c2d0*/  FFMA R45, R220, UR4, R45 ;  /* 0x00000004dc2d7c23 */ /* 0x000fca000800002d */
[----:B-1----:R-:W-:Y:S02]  /*c2e0*/  F2FP.SATFINITE.E4M3.F32.PACK_AB_MERGE_C R47, RZ, R45, RZ ;  /* 0x0000002dff2f723e */ /* 0x002fe400048070ff */
[----:B------:R-:W-:-:S03]  /*c2f0*/  PRMT R45, RZ, 0x7610, R45 ;  /* 0x00007610ff2d7816 */ /* 0x000fc6000000002d */
[----:B------:R1:W-:Y:S01]  /*c300*/  @!P0 STG.E.U8 desc[UR52][R28.64], R47 ;  /* 0x0000002f1c008986 */ /* 0x0003e2000c101134 */
[----:B------:R-:W-:Y:S05]  /*c310*/  @P5 BRA `(.L_x_56) ;  /* 0x0000000000045947 */ /* 0x000fea0003800000 */
[----:B------:R0:W5:Y:S02]  /*c320*/  LDG.E.U8 R45, desc[UR52][R36.64+0x1] ;  /* 0x00000134242d7981 */ /* 0x000164000c1e1100 */
.L_x_56:
[----:B------:R-:W-:Y:S05]  /*c330*/  BSYNC B1 ;  /* 0x0000000000017941 */ /* 0x000fea0003800000 */
.L_x_55:
[----:B-----5:R-:W-:Y:S01]  /*c340*/  LOP3.LUT R45, R45, 0xff, RZ, 0xc0, !PT ;  /* 0x000000ff2d2d7812 */ /* 0x020fe200078ec0ff */
[----:B------:R-:W-:Y:S01]  /*c350*/  BSSY B1, `(.L_x_57) ;  /* 0x0000013000017945 */ /* 0x000fe20003800000 */
[----:B-1----:R-:W-:Y:S02]  /*c360*/  IADD3 R47, P0, R38, 0x88, RZ ;  /* 0x00000088262f7810 */ /* 0x002fe40007f1e0ff */
[----:B------:R-:W-:-:S03]  /*c370*/  F2FP.F16.E4M3.UNPACK_B R45, R45 ;  /* 0x0000002dff2d723e */ /* 0x000fc600020006ff */
[----:B------:R-:W-:Y:S01]  /*c380*/  IMAD.X R39, RZ, RZ, R39, P0 ;  /* 0x000000ffff277224 */ /* 0x000fe200000e0627 */
[----:B------:R-:W-:Y:S01]  /*c390*/  ISETP.GE.AND P0, PT, R42, 0x89, PT ;  /* 0x000000892a00780c */ /* 0x000fe20003f06270 */
[----:B------:R-:W-:Y:S02]  /*c3a0*/  HADD2.F32 R45, -RZ, R45.H0_H0 ;  /* 0x2000002dff2d7230 */ /* 0x000fe40000004100 */
[----:B------:R-:W-:Y:S02]  /*c3b0*/  IMAD R46, R39, UR6, RZ ;  /* 0x00000006272e7c24 */ /* 0x000fe4000f8e02ff */
[----:B------:R-:W-:-:S04]  /*c3c0*/  IMAD.WIDE.U32 R40, R47, UR6, R40 ;  /* 0x000000062f287c25 */ /* 0x000fc8000f8e0028 */
[----:B------:R-:W-:Y:S01]  /*c3d0*/  FMUL R38, R45, UR5 ;  /* 0x000000052d267c20 */ /* 0x000fe20008400000 */
[----:B------:R-:W-:-:S03]  /*c3e0*/  IMAD R47, R47, UR7, R46 ;  /* 0x000000072f2f7c24 */ /* 0x000fc6000f8e022e */
[----:B------:R-:W-:-:S05]  /*c3f0*/  FFMA R38, R219, UR4, R38 ;  /* 0x00000004db267c23 */ /* 0x000fca0008000026 */
[----:B------:R-:W-:Y:S02]  /*c400*/  F2FP.SATFINITE.E4M3.F32.PACK_AB_MERGE_C R45, RZ, R38, RZ ;  /* 0x00000026ff2d723e */ /* 0x000fe400048070ff */
[----:B------:R-:W-:Y:S02]  /*c410*/  IADD3 R38, P6, R40, UR8, RZ ;  /* 0x0000000828267c10 */ /* 0x000fe4000ffde0ff */
[----:B------:R-:W-:Y:S01]  /*c420*/  PRMT R40, RZ, 0x7610, R40 ;  /* 0x00007610ff287816 */ /* 0x000fe20000000028 */
[----:B------:R1:W-:Y:S01]  /*c430*/  @!P5 STG.E.U8 desc[UR52][R28.64+0x1], R45 ;  /* 0x0000012d1c00d986 */ /* 0x0003e2000c101134 */
[----:B------:R-:W-:Y:S02]  /*c440*/  ISETP.LT.OR P5, PT, R44, 0x1, !P0 ;  /* 0x000000012c00780c */ /* 0x000fe400047a1670 */
[----:B------:R-:W-:-:S11]  /*c450*/  IADD3.X R39, R41, UR9, R47, P6, !PT ;  /* 0x0000000929277c10 */ /* 0x000fd6000b7fe42f */
[----:B-1----:R-:W-:Y:S05]  /*c460*/  @P5 BRA `(.L_x_58) ;  /* 0x0000000000045947 */ /* 0x002fea0003800000 */
[----:B------:R1:W5:Y:S02]  /*c470*/  LDG.E.U8 R40, desc[UR52][R38.64] ;  /* 0x0000003426287981 */ /* 0x000364000c1e1100 */
.L_x_58:
[----:B------:R-:W-:Y:S05]  /*c480*/  BSYNC B1 ;  /* 0x0000000000017941 */ /* 0x000fea0003800000 */
.L_x_57:
        /* <DEDUP_REMOVED lines=12> */
.L_x_60:
[----:B------:R-:W-:Y:S05]  /*c550*/  BSYNC B1 ;  /* 0x0000000000017941 */ /* 0x000fea0003800000 */
.L_x_59:
[----:B-----5:R-:W-:Y:S01]  /*c560*/  LOP3.LUT R40, R40, 0xff, RZ, 0xc0, !PT ;  /* 0x000000ff28287812 */ /* 0x020fe200078ec0ff */
[----:B------:R-:W-:Y:S01]  /*c570*/  BSSY B1, `(.L_x_61) ;  /* 0x000000b000017945 */ /* 0x000fe20003800000 */
[----:B------:R-:W-:Y:S02]  /*c580*/  ISETP.LT.OR P5, PT, R44, 0x9, !P1 ;  /* 0x000000092c00780c */ /* 0x000fe40004fa1670 */
[----:B------:R-:W-:-:S05]  /*c590*/  F2FP.F16.E4M3.UNPACK_B R40, R40 ;  /* 0x00000028ff28723e */ /* 0x000fca00020006ff */
[----:B------:R-:W-:-:S05]  /*c5a0*/  HADD2.F32 R40, -RZ, R40.H0_H0 ;  /* 0x20000028ff287230 */ /* 0x000fca0000004100 */
[----:B------:R-:W-:-:S04]  /*c5b0*/  FMUL R40, R40, UR5 ;  /* 0x0000000528287c20 */ /* 0x000fc80008400000 */
[----:B------:R-:W-:-:S05]  /*c5c0*/  FFMA R40, R217, UR4, R40 ;  /* 0x00000004d9287c23 */ /* 0x000fca0008000028 */
[----:B0-----:R-:W-:Y:S02]  /*c5d0*/  F2FP.SATFINITE.E4M3.F32.PACK_AB_MERGE_C R41, RZ, R40, RZ ;  /* 0x00000028ff29723e */ /* 0x001fe400048070ff */
[----:B------:R-:W-:-:S03]  /*c5e0*/  PRMT R40, RZ, 0x7610, R40 ;  /* 0x00007610ff287816 */ /* 0x000fc60000000028 */
[----:B------:R0:W-:Y:S01]  /*c5f0*/  @!P6 STG.E.U8 desc[UR52][R30.64+0x1], R41 ;  /* 0x000001291e00e986 */ /* 0x0001e2000c101134 */
[----:B------:R-:W-:Y:S05]  /*c600*/  @P5 BRA `(.L_x_62) ;  /* 0x0000000000045947 */ /* 0x000fea0003800000 */
[----:B------:R0:W5:Y:S02]  /*c610*/  LDG.E.U8 R40, desc[UR52][R36.64+0x8] ;  /* 0x0000083424287981 */ /* 0x000164000c1e1100 */
.L_x_62:
[----:B------:R-:W-:Y:S05]  /*c620*/  BSYNC B1 ;  /* 0x0000000000017941 */ /* 0x000fea0003800000 */
.L_x_61:
[----:B-----5:R-:W-:Y:S01]  /*c630*/  LOP3.LUT R40, R40, 0xff, RZ, 0xc0, !PT ;  /* 0x000000ff28287812 */ /* 0x020fe200078ec0ff */
[----:B------:R-:W-:Y:S01]  /*c640*/  BSSY B1, `(.L_x_63) ;  /* 0x000000b000017945 */ /* 0x000fe20003800000 */
[----:B------:R-:W-:Y:S02]  /*c650*/  ISETP.LT.OR P6, PT, R44, 0xa, !P1 ;  /* 0x0000000a2c00780c */ /* 0x000fe40004fc1670 */
[----:B------:R-:W-:-:S05]  /*c660*/  F2FP.F16.E4M3.UNPACK_B R40, R40 ;  /* 0x00000028ff28723e */ /* 0x000fca00020006ff */
[----:B------:R-:W-:-:S05]  /*c670*/  HADD2.F32 R40, -RZ, R40.H0_H0 ;  /* 0x20000028ff287230 */ /* 0x000fca0000004100 */
[----:B0-----:R-:W-:Y:S01]  /*c680*/  FMUL R41, R40, UR5 ;  /* 0x0000000528297c20 */ /* 0x001fe20008400000 */
[----:B------:R-:W-:-:S03]  /*c690*/  PRMT R40, RZ, 0x7610, R40 ;  /* 0x00007610ff287816 */ /* 0x000fc60000000028 */
[----:B------:R-:W-:-:S05]  /*c6a0*/  FFMA R41, R216, UR4, R41 ;  /* 0x00000004d8297c23 */ /* 0x000fca0008000029 */
[----:B------:R-:W-:-:S05]  /*c6b0*/  F2FP.SATFINITE.E4M3.F32.PACK_AB_MERGE_C R41, RZ, R41, RZ ;  /* 0x00000029ff29723e */ /* 0x000fca00048070ff */
[----:B------:R0:W-:Y:S01]  /*c6c0*/  @!P5 STG.E.U8 desc[UR52][R28.64+0x8], R41 ;  /* 0x000008291c00d986 */ /* 0x0001e2000c101134 */
[----:B------:R-:W-:Y:S05]  /*c6d0*/  @P6 BRA `(.L_x_64) ;  /* 0x0000000000046947 */ /* 0x000fea0003800000 */
[----:B------:R0:W5:Y:S02]  /*c6e0*/  LDG.E.U8 R40, desc[UR52][R36.64+0x9] ;  /* 0x0000093424287981 */ /* 0x000164000c1e1100 */
.L_x_64:
[----:B------:R-:W-:Y:S05]  /*c6f0*/  BSYNC B1 ;  /* 0x0000000000017941 */ /* 0x000fea0003800000 */
.L_x_63:
        /* <DEDUP_REMOVED lines=12> */
.L_x_66:
[----:B------:R-:W-:Y:S05]  /*c7c0*/  BSYNC B1 ;  /* 0x0000000000017941 */ /* 0x000fea0003800000 */
.L_x_65:
        /* <DEDUP_REMOVED lines=12> */
.L_x_68:
[----:B------:R-:W-:Y:S05]  /*c890*/  BSYNC B1 ;  /* 0x0000000000017941 */ /* 0x000fea0003800000 */
.L_x_67:
        /* <DEDUP_REMOVED lines=12> */
.L_x_70:
[----:B------:R-:W-:Y:S05]  /*c960*/  BSYNC B1 ;  /* 0x0000000000017941 */ /* 0x000fea0003800000 */
.L_x_69:
        /* <DEDUP_REMOVED lines=12> */
.L_x_72:
[----:B------:R-:W-:Y:S05]  /*ca30*/  BSYNC B1 ;  /* 0x0000000000017941 */ /* 0x000fea0003800000 */
.L_x_71:
        /* <DEDUP_REMOVED lines=12> */
.L_x_74:
[----:B------:R-:W-:Y:S05]  /*cb00*/  BSYNC B1 ;  /* 0x0000000000017941 */ /* 0x000fea0003800000 */
.L_x_73:
        /* <DEDUP_REMOVED lines=12> */
.L_x_76:
[----:B------:R-:W-:Y:S05]  /*cbd0*/  BSYNC B1 ;  /* 0x0000000000017941 */ /* 0x000fea0003800000 */
.L_x_75:
        /* <DEDUP_REMOVED lines=12> */
.L_x_78:
[----:B------:R-:W-:Y:S05]  /*cca0*/  BSYNC B1 ;  /* 0x0000000000017941 */ /* 0x000fea0003800000 */
.L_x_77:
        /* <DEDUP_REMOVED lines=12> */
.L_x_80:
[----:B------:R-:W-:Y:S05]  /*cd70*/  BSYNC B1 ;  /* 0x0000000000017941 */ /* 0x000fea0003800000 */
.L_x_79:
        /* <DEDUP_REMOVED lines=12> */
.L_x_82:
[----:B------:R-:W-:Y:S05]  /*ce40*/  BSYNC B1 ;  /* 0x0000000000017941 */ /* 0x000fea0003800000 */
.L_x_81:
        /* <DEDUP_REMOVED lines=12> */
.L_x_84:
[----:B------:R-:W-:Y:S05]  /*cf10*/  BSYNC B1 ;  /* 0x0000000000017941 */ /* 0x000fea0003800000 */
.L_x_83:
        /* <DEDUP_REMOVED lines=12> */
.L_x_86:
[----:B------:R-:W-:Y:S05]  /*cfe0*/  BSYNC B1 ;  /* 0x0000000000017941 */ /* 0x000fea0003800000 */
.L_x_85:
        /* <DEDUP_REMOVED lines=12> */
.L_x_88:
[----:B------:R-:W-:Y:S05]  /*d0b0*/  BSYNC B1 ;  /* 0x0000000000017941 */ /* 0x000fea0003800000 */
.L_x_87:
        /* <DEDUP_REMOVED lines=12> */
.L_x_90:
[----:B------:R-:W-:Y:S05]  /*d180*/  BSYNC B1 ;  /* 0x0000000000017941 */ /* 0x000fea0003800000 */
.L_x_89:
        /* <DEDUP_REMOVED lines=12> */
.L_x_92:
[----:B------:R-:W-:Y:S05]  /*d250*/  BSYNC B1 ;  /* 0x0000000000017941 */ /* 0x000fea0003800000 */
.L_x_91:
        /* <DEDUP_REMOVED lines=12> */
.L_x_94:
[----:B------:R-:W-:Y:S05]  /*d320*/  BSYNC B1 ;  /* 0x0000000000017941 */ /* 0x000fea0003800000 */
.L_x_93:
        /* <DEDUP_REMOVED lines=12> */
.L_x_96:
[----:B------:R-:W-:Y:S05]  /*d3f0*/  BSYNC B1 ;  /* 0x0000000000017941 */ /* 0x000fea0003800000 */
.L_x_95:
[----:B-----5:R-:W-:Y:S01]  /*d400*/  LOP3.LUT R40, R40, 0xff, RZ, 0xc0, !PT ;  /* 0x000000ff28287812 */ /* 0x020fe200078ec0ff */
[----:B------:R-:W-:Y:S01]  /*d410*/  BSSY B1, `(.L_x_97) ;  /* 0x000000b000017945 */ /* 0x000fe20003800000 */
[----:B------:R-:W-:Y:S02]  /*d420*/  ISETP.LT.OR P5, PT, R44, 0x19, !P0 ;  /* 0x000000192c00780c */ /* 0x000fe400047a1670 */
[----:B------:R-:W-:-:S05]  /*d430*/  F2FP.F16.E4M3.UNPACK_B R40, R40 ;  /* 0x00000028ff28723e */ /* 0x000fca00020006ff */
[----:B------:R-:W-:-:S05]  /*d440*/  HADD2.F32 R40, -RZ, R40.H0_H0 ;  /* 0x20000028ff287230 */ /* 0x000fca0000004100 */
[----:B------:R-:W-:-:S04]  /*d450*/  FMUL R40, R40, UR5 ;  /* 0x0000000528287c20 */ /* 0x000fc80008400000 */
[----:B------:R-:W-:Y:S01]  /*d460*/  FFMA R40, R23, UR4, R40 ;  /* 0x0000000417287c23 */ /* 0x000fe20008000028 */
[----:B------:R-:W-:-:S04]  /*d470*/  PRMT R23, RZ, 0x7610, R23 ;  /* 0x00007610ff177816 */ /* 0x000fc80000000017 */
[----:B0-----:R-:W-:-:S05]  /*d480*/  F2FP.SATFINITE.E4M3.F32.PACK_AB_MERGE_C R41, RZ, R40, RZ ;  /* 0x00000028ff29723e */ /* 0x001fca00048070ff */
[----:B------:R0:W-:Y:S01]  /*d490*/  @!P6 STG.E.U8 desc[UR52][R28.64+0x19], R41 ;  /* 0x000019291c00e986 */ /* 0x0001e2000c101134 */
[----:B------:R-:W-:Y:S05]  /*d4a0*/  @P5 BRA `(.L_x_98) ;  /* 0x0000000000045947 */ /* 0x000fea0003800000 */
[----:B------:R0:W5:Y:S02]  /*d4b0*/  LDG.E.U8 R23, desc[UR52][R38.64+0x18] ;  /* 0x0000183426177981 */ /* 0x000164000c1e1100 */
.L_x_98:
[----:B------:R-:W-:Y:S05]  /*d4c0*/  BSYNC B1 ;  /* 0x0000000000017941 */ /* 0x000fea0003800000 */
.L_x_97:
        /* <DEDUP_REMOVED lines=8> */
[----:B------:R-:W-:-:S05]  /*d550*/  F2FP.SATFINITE.E4M3.F32.PACK_AB_MERGE_C R23, RZ, R23, RZ ;  /* 0x00000017ff17723e */ /* 0x000fca00048070ff */
[----:B------:R0:W-:Y:S01]  /*d560*/  @!P5 STG.E.U8 desc[UR52][R30.64+0x18], R23 ;  /* 0x000018171e00d986 */ /* 0x0001e2000c101134 */
[----:B------:R-:W-:Y:S05]  /*d570*/  @P6 BRA `(.L_x_100) ;  /* 0x0000000000046947 */ /* 0x000fea0003800000 */
[----:B------:R0:W5:Y:S02]  /*d580*/  LDG.E.U8 R22, desc[UR52][R38.64+0x19] ;  /* 0x0000193426167981 */ /* 0x000164000c1e1100 */
.L_x_100:
[----:B------:R-:W-:Y:S05]  /*d590*/  BSYNC B1 ;  /* 0x0000000000017941 */ /* 0x000fea0003800000 */
.L_x_99:
        /* <DEDUP_REMOVED lines=12> */
.L_x_102:
[----:B------:R-:W-:Y:S05]  /*d660*/  BSYNC B1 ;  /* 0x0000000000017941 */ /* 0x000fea0003800000 */
.L_x_101:
        /* <DEDUP_REMOVED lines=12> */
.L_x_104:
[----:B------:R-:W-:Y:S05]  /*d730*/  BSYNC B1 ;  /* 0x0000000000017941 */ /* 0x000fea0003800000 */
.L_x_103:
        /* <DEDUP_REMOVED lines=12> */
.L_x_106:
[----:B------:R-:W-:Y:S05]  /*d800*/  BSYNC B1 ;  /* 0x0000000000017941 */ /* 0x000fea0003800000 */
.L_x_105:
        /* <DEDUP_REMOVED lines=12> */
.L_x_108:
[----:B------:R-:W-:Y:S05]  /*d8d0*/  BSYNC B1 ;  /* 0x0000000000017941 */ /* 0x000fea0003800000 */
.L_x_107:
        /* <DEDUP_REMOVED lines=12> */
.L_x_110:
[----:B------:R-:W-:Y:S05]  /*d9a0*/  BSYNC B1 ;  /* 0x0000000000017941 */ /* 0x000fea0003800000 */
.L_x_109:
        /* <DEDUP_REMOVED lines=12> */
.L_x_112:
[----:B------:R-:W-:Y:S05]  /*da70*/  BSYNC B1 ;  /* 0x0000000000017941 */ /* 0x000fea0003800000 */
.L_x_111:
        /* <DEDUP_REMOVED lines=12> */
.L_x_114:
[----:B------:R-:W-:Y:S05]  /*db40*/  BSYNC B1 ;  /* 0x0000000000017941 */ /* 0x000fea0003800000 */
.L_x_113:
        /* <DEDUP_REMOVED lines=12> */
.L_x_116:
[----:B------:R-:W-:Y:S05]  /*dc10*/  BSYNC B1 ;  /* 0x0000000000017941 */ /* 0x000fea0003800000 */
.L_x_115:
        /* <DEDUP_REMOVED lines=12> */
.L_x_118:
[----:B------:R-:W-:Y:S05]  /*dce0*/  BSYNC B1 ;  /* 0x0000000000017941 */ /* 0x000fea0003800000 */
.L_x_117:
        /* <DEDUP_REMOVED lines=12> */
.L_x_120:
[----:B------:R-:W-:Y:S05]  /*ddb0*/  BSYNC B1 ;  /* 0x0000000000017941 */ /* 0x000fea0003800000 */
.L_x_119:
        /* <DEDUP_REMOVED lines=12> */
.L_x_122:
[----:B------:R-:W-:Y:S05]  /*de80*/  BSYNC B1 ;  /* 0x0000000000017941 */ /* 0x000fea0003800000 */
.L_x_121:
        /* <DEDUP_REMOVED lines=12> */
.L_x_124:
[----:B------:R-:W-:Y:S05]  /*df50*/  BSYNC B1 ;  /* 0x0000000000017941 */ /* 0x000fea0003800000 */
.L_x_123:
        /* <DEDUP_REMOVED lines=12> */
.L_x_126:
[----:B------:R-:W-:Y:S05]  /*e020*/  BSYNC B1 ;  /* 0x0000000000017941 */ /* 0x000fea0003800000 */
.L_x_125:
        /* <DEDUP_REMOVED lines=12> */
.L_x_128:
[----:B------:R-:W-:Y:S05]  /*e0f0*/  BSYNC B1 ;  /* 0x0000000000017941 */ /* 0x000fea0003800000 */
.L_x_127:
        /* <DEDUP_REMOVED lines=12> */
.L_x_130:
[----:B------:R-:W-:Y:S05]  /*e1c0*/  BSYNC B1 ;  /* 0x0000000000017941 */ /* 0x000fea0003800000 */
.L_x_129:
        /* <DEDUP_REMOVED lines=12> */
.L_x_132:
[----:B------:R-:W-:Y:S05]  /*e290*/  BSYNC B1 ;  /* 0x0000000000017941 */ /* 0x000fea0003800000 */
.L_x_131:
        /* <DEDUP_REMOVED lines=12> */
.L_x_134:
[----:B------:R-:W-:Y:S05]  /*e360*/  BSYNC B1 ;  /* 0x0000000000017941 */ /* 0x000fea0003800000 */
.L_x_133:
        /* <DEDUP_REMOVED lines=12> */
.L_x_136:
[----:B------:R-:W-:Y:S05]  /*e430*/  BSYNC B1 ;  /* 0x0000000000017941 */ /* 0x000fea0003800000 */
.L_x_135:
        /* <DEDUP_REMOVED lines=12> */
.L_x_138:
[----:B------:R-:W-:Y:S05]  /*e500*/  BSYNC B1 ;  /* 0x0000000000017941 */ /* 0x000fea0003800000 */
.L_x_137:
        /* <DEDUP_REMOVED lines=12> */
.L_x_140:
[----:B------:R-:W-:Y:S05]  /*e5d0*/  BSYNC B1 ;  /* 0x0000000000017941 */ /* 0x000fea0003800000 */
.L_x_139:
[----:B-----5:R-:W-:Y:S01]  /*e5e0*/  LOP3.LUT R2, R2, 0xff, RZ, 0xc0, !PT ;  /* 0x000000ff02027812 */ /* 0x020fe200078ec0ff */
[----:B------:R-:W-:Y:S01]  /*e5f0*/  BSSY B1, `(.L_x_141) ;  /* 0x000000b000017945 */ /* 0x000fe20003800000 */
[----:B------:R-:W-:Y:S02]  /*e600*/  ISETP.LT.OR P5, PT, R44, 0x39, !P3 ;  /* 0x000000392c00780c */ /* 0x000fe40005fa1670 */
[----:B------:R-:W-:-:S05]  /*e610*/  F2FP.F16.E4M3.UNPACK_B R2, R2 ;  /* 0x00000002ff02723e */ /* 0x000fca00020006ff */
[----:B------:R-:W-:-:S05]  /*e620*/  HADD2.F32 R2, -RZ, R2.H0_H0 ;  /* 0x20000002ff027230 */ /* 0x000fca0000004100 */
[----:B0-----:R-:W-:-:S04]  /*e630*/  FMUL R3, R2, UR5 ;  /* 0x0000000502037c20 */ /* 0x001fc80008400000 */
[----:B------:R-:W-:Y:S01]  /*e640*/  FFMA R3, R0, UR4, R3 ;  /* 0x0000000400037c23 */ /* 0x000fe20008000003 */
[----:B------:R-:W-:-:S04]  /*e650*/  PRMT R0, RZ, 0x7610, R0 ;  /* 0x00007610ff007816 */ /* 0x000fc80000000000 */
[----:B------:R-:W-:-:S05]  /*e660*/  F2FP.SATFINITE.E4M3.F32.PACK_AB_MERGE_C R3, RZ, R3, RZ ;  /* 0x00000003ff03723e */ /* 0x000fca00048070ff */
[----:B------:R0:W-:Y:S01]  /*e670*/  @!P6 STG.E.U8 desc[UR52][R26.64+0x31], R3 ;  /* 0x000031031a00e986 */ /* 0x0001e2000c101134 */
[----:B------:R-:W-:Y:S05]  /*e680*/  @P5 BRA `(.L_x_142) ;  /* 0x0000000000045947 */ /* 0x000fea0003800000 */
[----:B------:R0:W5:Y:S02]  /*e690*/  LDG.E.U8 R0, desc[UR52][R32.64+0x38] ;  /* 0x0000383420007981 */ /* 0x000164000c1e1100 */
.L_x_142:
[----:B------:R-:W-:Y:S05]  /*e6a0*/  BSYNC B1 ;  /* 0x0000000000017941 */ /* 0x000fea0003800000 */
.L_x_141:
[----:B------:R-:W2:Y:S01]  /*e6b0*/  LDL.LU R2, [R1] ;  /* 0x0000000001027983 */ /* 0x000ea20000300800 */
[----:B-----5:R-:W-:Y:S01]  /*e6c0*/  LOP3.LUT R0, R0, 0xff, RZ, 0xc0, !PT ;  /* 0x000000ff00007812 */ /* 0x020fe200078ec0ff */
[----:B------:R-:W-:Y:S01]  /*e6d0*/  BSSY B1, `(.L_x_143) ;  /* 0x000000b000017945 */ /* 0x000fe20003800000 */
[----:B------:R-:W-:Y:S02]  /*e6e0*/  ISETP.LT.OR P6, PT, R44, 0x3a, !P3 ;  /* 0x0000003a2c00780c */ /* 0x000fe40005fc1670 */
[----:B------:R-:W-:-:S05]  /*e6f0*/  F2FP.F16.E4M3.UNPACK_B R0, R0 ;  /* 0x00000000ff00723e */ /* 0x000fca00020006ff */
[----:B------:R-:W-:-:S05]  /*e700*/  HADD2.F32 R0, -RZ, R0.H0_H0 ;  /* 0x20000000ff007230 */ /* 0x000fca0000004100 */
[----:B------:R-:W-:-:S04]  /*e710*/  FMUL R0, R0, UR5 ;  /* 0x0000000500007c20 */ /* 0x000fc80008400000 */
[----:B--2---:R-:W-:-:S05]  /*e720*/  FFMA R0, R2, UR4, R0 ;  /* 0x0000000402007c23 */ /* 0x004fca0008000000 */
[----:B0-----:R-:W-:Y:S02]  /*e730*/  F2FP.SATFINITE.E4M3.F32.PACK_AB_MERGE_C R3, RZ, R0, RZ ;  /* 0x00000000ff03723e */ /* 0x001fe400048070ff */
[----:B------:R-:W-:-:S03]  /*e740*/  PRMT R0, RZ, 0x7610, R0 ;  /* 0x00007610ff007816 */ /* 0x000fc60000000000 */
[----:B------:R0:W-:Y:S01]  /*e750*/  @!P5 STG.E.U8 desc[UR52][R24.64+0x38], R3 ;  /* 0x000038031800d986 */ /* 0x0001e2000c101134 */
[----:B------:R-:W-:Y:S05]  /*e760*/  @P6 BRA `(.L_x_144) ;  /* 0x0000000000046947 */ /* 0x000fea0003800000 */
[----:B------:R2:W5:Y:S02]  /*e770*/  LDG.E.U8 R0, desc[UR52][R32.64+0x39] ;  /* 0x0000393420007981 */ /* 0x000564000c1e1100 */
.L_x_144:
[----:B------:R-:W-:Y:S05]  /*e780*/  BSYNC B1 ;  /* 0x0000000000017941 */ /* 0x000fea0003800000 */
.L_x_143:
[----:B------:R-:W3:Y:S01]  /*e790*/  LDL.LU R2, [R1+0x4] ;  /* 0x0000040001027983 */ /* 0x000ee20000300800 */
[----:B-----5:R-:W-:Y:S01]  /*e7a0*/  LOP3.LUT R0, R0, 0xff, RZ, 0xc0, !PT ;  /* 0x000000ff00007812 */ /* 0x020fe200078ec0ff */
[----:B------:R-:W-:Y:S01]  /*e7b0*/  BSSY B1, `(.L_x_145) ;  /* 0x000000b000017945 */ /* 0x000fe20003800000 */
[----:B------:R-:W-:Y:S02]  /*e7c0*/  ISETP.LT.OR P5, PT, R44, 0x39, !P2 ;  /* 0x000000392c00780c */ /* 0x000fe400057a1670 */
[----:B------:R-:W-:-:S05]  /*e7d0*/  F2FP.F16.E4M3.UNPACK_B R0, R0 ;  /* 0x00000000ff00723e */ /* 0x000fca00020006ff */
[----:B------:R-:W-:-:S05]  /*e7e0*/  HADD2.F32 R0, -RZ, R0.H0_H0 ;  /* 0x20000000ff007230 */ /* 0x000fca0000004100 */
[----:B------:R-:W-:-:S04]  /*e7f0*/  FMUL R0, R0, UR5 ;  /* 0x0000000500007c20 */ /* 0x000fc80008400000 */
[----:B---3--:R-:W-:-:S05]  /*e800*/  FFMA R0, R2, UR4, R0 ;  /* 0x0000000402007c23 */ /* 0x008fca0008000000 */
[----:B0-----:R-:W-:Y:S02]  /*e810*/  F2FP.SATFINITE.E4M3.F32.PACK_AB_MERGE_C R3, RZ, R0, RZ ;  /* 0x00000000ff03723e */ /* 0x001fe400048070ff */
[----:B------:R-:W-:-:S03]  /*e820*/  PRMT R0, RZ, 0x7610, R0 ;  /* 0x00007610ff007816 */ /* 0x000fc60000000000 */
[----:B------:R0:W-:Y:S01]  /*e830*/  @!P6 STG.E.U8 desc[UR52][R24.64+0x39], R3 ;  /* 0x000039031800e986 */ /* 0x0001e2000c101134 */
[----:B------:R-:W-:Y:S05]  /*e840*/  @P5 BRA `(.L_x_146) ;  /* 0x0000000000045947 */ /* 0x000fea0003800000 */
[----:B------:R3:W5:Y:S02]  /*e850*/  LDG.E.U8 R0, desc[UR52][R34.64+0x38] ;  /* 0x0000383422007981 */ /* 0x000764000c1e1100 */
.L_x_146:
[----:B------:R-:W-:Y:S05]  /*e860*/  BSYNC B1 ;  /* 0x0000000000017941 */ /* 0x000fea0003800000 */
.L_x_145:
[----:B------:R-:W2:Y:S01]  /*e870*/  LDL.LU R2, [R1+0x8] ;  /* 0x0000080001027983 */ /* 0x000ea20000300800 */
        /* <DEDUP_REMOVED lines=12> */
.L_x_148:
[----:B------:R-:W-:Y:S05]  /*e940*/  BSYNC B1 ;  /* 0x0000000000017941 */ /* 0x000fea0003800000 */
.L_x_147:
        /* <DEDUP_REMOVED lines=13> */
.L_x_150:
[----:B------:R-:W-:Y:S05]  /*ea20*/  BSYNC B1 ;  /* 0x0000000000017941 */ /* 0x000fea0003800000 */
.L_x_149:
        /* <DEDUP_REMOVED lines=13> */
.L_x_152:
[----:B------:R-:W-:Y:S05]  /*eb00*/  BSYNC B1 ;  /* 0x0000000000017941 */ /* 0x000fea0003800000 */
.L_x_151:
        /* <DEDUP_REMOVED lines=13> */
.L_x_154:
[----:B------:R-:W-:Y:S05]  /*ebe0*/  BSYNC B1 ;  /* 0x0000000000017941 */ /* 0x000fea0003800000 */
.L_x_153:
        /* <DEDUP_REMOVED lines=13> */
.L_x_156:
[----:B------:R-:W-:Y:S05]  /*ecc0*/  BSYNC B1 ;  /* 0x0000000000017941 */ /* 0x000fea0003800000 */
.L_x_155:
        /* <DEDUP_REMOVED lines=13> */
.L_x_158:
[----:B------:R-:W-:Y:S05]  /*eda0*/  BSYNC B1 ;  /* 0x0000000000017941 */ /* 0x000fea0003800000 */
.L_x_157:
        /* <DEDUP_REMOVED lines=13> */
.L_x_160:
[----:B------:R-:W-:Y:S05]  /*ee80*/  BSYNC B1 ;  /* 0x0000000000017941 */ /* 0x000fea0003800000 */
.L_x_159:
        /* <DEDUP_REMOVED lines=13> */
.L_x_162:
[----:B------:R-:W-:Y:S05]  /*ef60*/  BSYNC B1 ;  /* 0x0000000000017941 */ /* 0x000fea0003800000 */
.L_x_161:
        /* <DEDUP_REMOVED lines=13> */
.L_x_164:
[----:B------:R-:W-:Y:S05]  /*f040*/  BSYNC B1 ;  /* 0x0000000000017941 */ /* 0x000fea0003800000 */
.L_x_163:
        /* <DEDUP_REMOVED lines=13> */
.L_x_166:
[----:B------:R-:W-:Y:S05]  /*f120*/  BSYNC B1 ;  /* 0x0000000000017941 */ /* 0x000fea0003800000 */
.L_x_165:
        /* <DEDUP_REMOVED lines=13> */
.L_x_168:
[----:B------:R-:W-:Y:S05]  /*f200*/  BSYNC B1 ;  /* 0x0000000000017941 */ /* 0x000fea0003800000 */
.L_x_167:
        /* <DEDUP_REMOVED lines=13> */
.L_x_170:
[----:B------:R-:W-:Y:S05]  /*f2e0*/  BSYNC B1 ;  /* 0x0000000000017941 */ /* 0x000fea0003800000 */
.L_x_169:
        /* <DEDUP_REMOVED lines=13> */
.L_x_172:
[----:B------:R-:W-:Y:S05]  /*f3c0*/  BSYNC B1 ;  /* 0x0000000000017941 */ /* 0x000fea0003800000 */
.L_x_171:
        /* <DEDUP_REMOVED lines=13> */
.L_x_174:
[----:B------:R-:W-:Y:S05]  /*f4a0*/  BSYNC B1 ;  /* 0x0000000000017941 */ /* 0x000fea0003800000 */
.L_x_173:
        /* <DEDUP_REMOVED lines=13> */
.L_x_176:
[----:B------:R-:W-:Y:S05]  /*f580*/  BSYNC B1 ;  /* 0x0000000000017941 */ /* 0x000fea0003800000 */
.L_x_175:
        /* <DEDUP_REMOVED lines=13> */
.L_x_178:
[----:B------:R-:W-:Y:S05]  /*f660*/  BSYNC B1 ;  /* 0x0000000000017941 */ /* 0x000fea0003800000 */
.L_x_177:
        /* <DEDUP_REMOVED lines=13> */
.L_x_180:
[----:B------:R-:W-:Y:S05]  /*f740*/  BSYNC B1 ;  /* 0x0000000000017941 */ /* 0x000fea0003800000 */
.L_x_179:
        /* <DEDUP_REMOVED lines=13> */
.L_x_182:
[----:B------:R-:W-:Y:S05]  /*f820*/  BSYNC B1 ;  /* 0x0000000000017941 */ /* 0x000fea0003800000 */
.L_x_181:
        /* <DEDUP_REMOVED lines=13> */
.L_x_184:
[----:B------:R-:W-:Y:S05]  /*f900*/  BSYNC B1 ;  /* 0x0000000000017941 */ /* 0x000fea0003800000 */
.L_x_183:
        /* <DEDUP_REMOVED lines=13> */
.L_x_186:
[----:B------:R-:W-:Y:S05]  /*f9e0*/  BSYNC B1 ;  /* 0x0000000000017941 */ /* 0x000fea0003800000 */
.L_x_185:
        /* <DEDUP_REMOVED lines=13> */
.L_x_188:
[----:B------:R-:W-:Y:S05]  /*fac0*/  BSYNC B1 ;  /* 0x0000000000017941 */ /* 0x000fea0003800000 */
.L_x_187:
        /* <DEDUP_REMOVED lines=13> */
.L_x_190:
[----:B------:R-:W-:Y:S05]  /*fba0*/  BSYNC B1 ;  /* 0x0000000000017941 */ /* 0x000fea0003800000 */
.L_x_189:
        /* <DEDUP_REMOVED lines=13> */
.L_x_192:
[----:B------:R-:W-:Y:S05]  /*fc80*/  BSYNC B1 ;  /* 0x0000000000017941 */ /* 0x000fea0003800000 */
.L_x_191:
        /* <DEDUP_REMOVED lines=13> */
.L_x_194:
[----:B------:R-:W-:Y:S05]  /*fd60*/  BSYNC B1 ;  /* 0x0000000000017941 */ /* 0x000fea0003800000 */
.L_x_193:
        /* <DEDUP_REMOVED lines=13> */
.L_x_196:
[----:B------:R-:W-:Y:S05]  /*fe40*/  BSYNC B1 ;  /* 0x0000000000017941 */ /* 0x000fea0003800000 */
.L_x_195:
        /* <DEDUP_REMOVED lines=13> */
.L_x_198:
[----:B------:R-:W-:Y:S05]  /*ff20*/  BSYNC B1 ;  /* 0x0000000000017941 */ /* 0x000fea0003800000 */
.L_x_197:
        /* <DEDUP_REMOVED lines=13> */
.L_x_200:
[----:B------:R-:W-:Y:S05]  /*10000*/  BSYNC B1 ;  /* 0x0000000000017941 */ /* 0x000fea0003800000 */
.L_x_199:
        /* <DEDUP_REMOVED lines=13> */
.L_x_202:
[----:B------:R-:W-:Y:S05]  /*100e0*/  BSYNC B1 ;  /* 0x0000000000017941 */ /* 0x000fea0003800000 */
.L_x_201:
        /* <DEDUP_REMOVED lines=13> */
.L_x_204:
[----:B------:R-:W-:Y:S05]  /*101c0*/  BSYNC B1 ;  /* 0x0000000000017941 */ /* 0x000fea0003800000 */
.L_x_203:
        /* <DEDUP_REMOVED lines=13> */
.L_x_206:
[----:B------:R-:W-:Y:S05]  /*102a0*/  BSYNC B1 ;  /* 0x0000000000017941 */ /* 0x000fea0003800000 */
.L_x_205:
        /* <DEDUP_REMOVED lines=13> */
.L_x_208:
[----:B------:R-:W-:Y:S05]  /*10380*/  BSYNC B1 ;  /* 0x0000000000017941 */ /* 0x000fea0003800000 */
.L_x_207:
        /* <DEDUP_REMOVED lines=13> */
.L_x_210:
[----:B------:R-:W-:Y:S05]  /*10460*/  BSYNC B1 ;  /* 0x0000000000017941 */ /* 0x000fea0003800000 */
.L_x_209:
        /* <DEDUP_REMOVED lines=13> */
.L_x_212:
[----:B------:R-:W-:Y:S05]  /*10540*/  BSYNC B1 ;  /* 0x0000000000017941 */ /* 0x000fea0003800000 */
.L_x_211:
        /* <DEDUP_REMOVED lines=13> */
.L_x_214:
[----:B------:R-:W-:Y:S05]  /*10620*/  BSYNC B1 ;  /* 0x0000000000017941 */ /* 0x000fea0003800000 */
.L_x_213:
        /* <DEDUP_REMOVED lines=13> */
.L_x_216:
[----:B------:R-:W-:Y:S05]  /*10700*/  BSYNC B1 ;  /* 0x0000000000017941 */ /* 0x000fea0003800000 */
.L_x_215:
        /* <DEDUP_REMOVED lines=13> */
.L_x_218:
[----:B------:R-:W-:Y:S05]  /*107e0*/  BSYNC B1 ;  /* 0x0000000000017941 */ /* 0x000fea0003800000 */
.L_x_217:
        /* <DEDUP_REMOVED lines=13> */
.L_x_220:
[----:B------:R-:W-:Y:S05]  /*108c0*/  BSYNC B1 ;  /* 0x0000000000017941 */ /* 0x000fea0003800000 */
.L_x_219:
        /* <DEDUP_REMOVED lines=13> */
.L_x_222:
[----:B------:R-:W-:Y:S05]  /*109a0*/  BSYNC B1 ;  /* 0x0000000000017941 */ /* 0x000fea0003800000 */
.L_x_221:
        /* <DEDUP_REMOVED lines=13> */
.L_x_224:
[----:B------:R-:W-:Y:S05]  /*10a80*/  BSYNC B1 ;  /* 0x0000000000017941 */ /* 0x000fea0003800000 */
.L_x_223:
        /* <DEDUP_REMOVED lines=13> */
.L_x_226:
[----:B------:R-:W-:Y:S05]  /*10b60*/  BSYNC B1 ;  /* 0x0000000000017941 */ /* 0x000fea0003800000 */
.L_x_225:
        /* <DEDUP_REMOVED lines=13> */
.L_x_228:
[----:B------:R-:W-:Y:S05]  /*10c40*/  BSYNC B1 ;  /* 0x0000000000017941 */ /* 0x000fea0003800000 */
.L_x_227:
        /* <DEDUP_REMOVED lines=13> */
.L_x_230:
[----:B------:R-:W-:Y:S05]  /*10d20*/  BSYNC B1 ;  /* 0x0000000000017941 */ /* 0x000fea0003800000 */
.L_x_229:
        /* <DEDUP_REMOVED lines=13> */
.L_x_232:
[----:B------:R-:W-:Y:S05]  /*10e00*/  BSYNC B1 ;  /* 0x0000000000017941 */ /* 0x000fea0003800000 */
.L_x_231:
        /* <DEDUP_REMOVED lines=13> */
.L_x_234:
[----:B------:R-:W-:Y:S05]  /*10ee0*/  BSYNC B1 ;  /* 0x0000000000017941 */ /* 0x000fea0003800000 */
.L_x_233:
        /* <DEDUP_REMOVED lines=13> */
.L_x_236:
[----:B------:R-:W-:Y:S05]  /*10fc0*/  BSYNC B1 ;  /* 0x0000000000017941 */ /* 0x000fea0003800000 */
.L_x_235:
        /* <DEDUP_REMOVED lines=13> */
.L_x_238:
[----:B------:R-:W-:Y:S05]  /*110a0*/  BSYNC B1 ;  /* 0x0000000000017941 */ /* 0x000fea0003800000 */
.L_x_237:
        /* <DEDUP_REMOVED lines=13> */
.L_x_240:
[----:B------:R-:W-:Y:S05]  /*11180*/  BSYNC B1 ;  /* 0x0000000000017941 */ /* 0x000fea0003800000 */
.L_x_239:
        /* <DEDUP_REMOVED lines=13> */
.L_x_242:
[----:B------:R-:W-:Y:S05]  /*11260*/  BSYNC B1 ;  /* 0x0000000000017941 */ /* 0x000fea0003800000 */
.L_x_241:
        /* <DEDUP_REMOVED lines=13> */
.L_x_244:
[----:B------:R-:W-:Y:S05]  /*11340*/  BSYNC B1 ;  /* 0x0000000000017941 */ /* 0x000fea0003800000 */
.L_x_243:
        /* <DEDUP_REMOVED lines=13> */
.L_x_246:
[----:B------:R-:W-:Y:S05]  /*11420*/  BSYNC B1 ;  /* 0x0000000000017941 */ /* 0x000fea0003800000 */
.L_x_245:
        /* <DEDUP_REMOVED lines=13> */
.L_x_248:
[----:B------:R-:W-:Y:S05]  /*11500*/  BSYNC B1 ;  /* 0x0000000000017941 */ /* 0x000fea0003800000 */
.L_x_247:
        /* <DEDUP_REMOVED lines=13> */
.L_x_250:
[----:B------:R-:W-:Y:S05]  /*115e0*/  BSYNC B1 ;  /* 0x0000000000017941 */ /* 0x000fea0003800000 */
.L_x_249:
        /* <DEDUP_REMOVED lines=13> */
.L_x_252:
[----:B------:R-:W-:Y:S05]  /*116c0*/  BSYNC B1 ;  /* 0x0000000000017941 */ /* 0x000fea0003800000 */
.L_x_251:
        /* <DEDUP_REMOVED lines=13> */
.L_x_254:
[----:B------:R-:W-:Y:S05]  /*117a0*/  BSYNC B1 ;  /* 0x0000000000017941 */ /* 0x000fea0003800000 */
.L_x_253:
        /* <DEDUP_REMOVED lines=13> */
.L_x_256:
[----:B------:R-:W-:Y:S05]  /*11880*/  BSYNC B1 ;  /* 0x0000000000017941 */ /* 0x000fea0003800000 */
.L_x_255:
        /* <DEDUP_REMOVED lines=13> */
.L_x_258:
[----:B------:R-:W-:Y:S05]  /*11960*/  BSYNC B1 ;  /* 0x0000000000017941 */ /* 0x000fea0003800000 */
.L_x_257:
        /* <DEDUP_REMOVED lines=13> */
.L_x_260:
[----:B------:R-:W-:Y:S05]  /*11a40*/  BSYNC B1 ;  /* 0x0000000000017941 */ /* 0x000fea0003800000 */
.L_x_259:
        /* <DEDUP_REMOVED lines=13> */
.L_x_262:
[----:B------:R-:W-:Y:S05]  /*11b20*/  BSYNC B1 ;  /* 0x0000000000017941 */ /* 0x000fea0003800000 */
.L_x_261:
        /* <DEDUP_REMOVED lines=13> */
.L_x_264:
[----:B------:R-:W-:Y:S05]  /*11c00*/  BSYNC B1 ;  /* 0x0000000000017941 */ /* 0x000fea0003800000 */
.L_x_263:
        /* <DEDUP_REMOVED lines=13> */
.L_x_266:
[----:B------:R-:W-:Y:S05]  /*11ce0*/  BSYNC B1 ;  /* 0x0000000000017941 */ /* 0x000fea0003800000 */
.L_x_265:
        /* <DEDUP_REMOVED lines=13> */
.L_x_268:
[----:B------:R-:W-:Y:S05]  /*11dc0*/  BSYNC B1 ;  /* 0x0000000000017941 */ /* 0x000fea0003800000 */
.L_x_267:
        /* <DEDUP_REMOVED lines=13> */
.L_x_270:
[----:B------:R-:W-:Y:S05]  /*11ea0*/  BSYNC B1 ;  /* 0x0000000000017941 */ /* 0x000fea0003800000 */
.L_x_269:
        /* <DEDUP_REMOVED lines=13> */
.L_x_272:
[----:B------:R-:W-:Y:S05]  /*11f80*/  BSYNC B1 ;  /* 0x0000000000017941 */ /* 0x000fea0003800000 */
.L_x_271:
        /* <DEDUP_REMOVED lines=13> */
.L_x_274:
[----:B------:R-:W-:Y:S05]  /*12060*/  BSYNC B1 ;  /* 0x0000000000017941 */ /* 0x000fea0003800000 */
.L_x_273:
        /* <DEDUP_REMOVED lines=13> */
.L_x_276:
[----:B------:R-:W-:Y:S05]  /*12140*/  BSYNC B1 ;  /* 0x0000000000017941 */ /* 0x000fea0003800000 */
.L_x_275:
        /* <DEDUP_REMOVED lines=13> */
.L_x_278:
[----:B------:R-:W-:Y:S05]  /*12220*/  BSYNC B1 ;  /* 0x0000000000017941 */ /* 0x000fea0003800000 */
.L_x_277:
        /* <DEDUP_REMOVED lines=13> */
.L_x_280:
[----:B------:R-:W-:Y:S05]  /*12300*/  BSYNC B1 ;  /* 0x0000000000017941 */ /* 0x000fea0003800000 */
.L_x_279:
        /* <DEDUP_REMOVED lines=13> */
.L_x_282:
[----:B------:R-:W-:Y:S05]  /*123e0*/  BSYNC B1 ;  /* 0x0000000000017941 */ /* 0x000fea0003800000 */
.L_x_281:
        /* <DEDUP_REMOVED lines=13> */
.L_x_284:
[----:B------:R-:W-:Y:S05]  /*124c0*/  BSYNC B1 ;  /* 0x0000000000017941 */ /* 0x000fea0003800000 */
.L_x_283:
        /* <DEDUP_REMOVED lines=13> */
.L_x_286:
[----:B------:R-:W-:Y:S05]  /*125a0*/  BSYNC B1 ;  /* 0x0000000000017941 */ /* 0x000fea0003800000 */
.L_x_285:
        /* <DEDUP_REMOVED lines=13> */
.L_x_288:
[----:B------:R-:W-:Y:S05]  /*12680*/  BSYNC B1 ;  /* 0x0000000000017941 */ /* 0x000fea0003800000 */
.L_x_287:
        /* <DEDUP_REMOVED lines=13> */
.L_x_290:
[----:B------:R-:W-:Y:S05]  /*12760*/  BSYNC B1 ;  /* 0x0000000000017941 */ /* 0x000fea0003800000 */
.L_x_289:
        /* <DEDUP_REMOVED lines=13> */
.L_x_292:
[----:B------:R-:W-:Y:S05]  /*12840*/  BSYNC B1 ;  /* 0x0000000000017941 */ /* 0x000fea0003800000 */
.L_x_291:
        /* <DEDUP_REMOVED lines=13> */
.L_x_294:
[----:B------:R-:W-:Y:S05]  /*12920*/  BSYNC B1 ;  /* 0x0000000000017941 */ /* 0x000fea0003800000 */
.L_x_293:
        /* <DEDUP_REMOVED lines=13> */
.L_x_296:
[----:B------:R-:W-:Y:S05]  /*12a00*/  BSYNC B1 ;  /* 0x0000000000017941 */ /* 0x000fea0003800000 */
.L_x_295:
        /* <DEDUP_REMOVED lines=13> */
.L_x_298:
[----:B------:R-:W-:Y:S05]  /*12ae0*/  BSYNC B1 ;  /* 0x0000000000017941 */ /* 0x000fea0003800000 */
.L_x_297:
        /* <DEDUP_REMOVED lines=13> */
.L_x_300:
[----:B------:R-:W-:Y:S05]  /*12bc0*/  BSYNC B1 ;  /* 0x0000000000017941 */ /* 0x000fea0003800000 */
.L_x_299:
        /* <DEDUP_REMOVED lines=13> */
.L_x_302:
[----:B------:R-:W-:Y:S05]  /*12ca0*/  BSYNC B1 ;  /* 0x0000000000017941 */ /* 0x000fea0003800000 */
.L_x_301:
        /* <DEDUP_REMOVED lines=13> */
.L_x_304:
[----:B------:R-:W-:Y:S05]  /*12d80*/  BSYNC B1 ;  /* 0x0000000000017941 */ /* 0x000fea0003800000 */
.L_x_303:
        /* <DEDUP_REMOVED lines=13> */
.L_x_306:
[----:B------:R-:W-:Y:S05]  /*12e60*/  BSYNC B1 ;  /* 0x0000000000017941 */ /* 0x000fea0003800000 */
.L_x_305:
        /* <DEDUP_REMOVED lines=13> */
.L_x_308:
[----:B------:R-:W-:Y:S05]  /*12f40*/  BSYNC B1 ;  /* 0x0000000000017941 */ /* 0x000fea0003800000 */
.L_x_307:
        /* <DEDUP_REMOVED lines=13> */
.L_x_310:
[----:B------:R-:W-:Y:S05]  /*13020*/  BSYNC B1 ;  /* 0x0000000000017941 */ /* 0x000fea0003800000 */
.L_x_309:
        /* <DEDUP_REMOVED lines=13> */
.L_x_312:
[----:B------:R-:W-:Y:S05]  /*13100*/  BSYNC B1 ;  /* 0x0000000000017941 */ /* 0x000fea0003800000 */
.L_x_311:
        /* <DEDUP_REMOVED lines=13> */
.L_x_314:
[----:B------:R-:W-:Y:S05]  /*131e0*/  BSYNC B1 ;  /* 0x0000000000017941 */ /* 0x000fea0003800000 */
.L_x_313:
        /* <DEDUP_REMOVED lines=13> */
.L_x_316:
[----:B------:R-:W-:Y:S05]  /*132c0*/  BSYNC B1 ;  /* 0x0000000000017941 */ /* 0x000fea0003800000 */
.L_x_315:
        /* <DEDUP_REMOVED lines=13> */
.L_x_318:
[----:B------:R-:W-:Y:S05]  /*133a0*/  BSYNC B1 ;  /* 0x0000000000017941 */ /* 0x000fea0003800000 */
.L_x_317:
        /* <DEDUP_REMOVED lines=13> */
.L_x_320:
[----:B------:R-:W-:Y:S05]  /*13480*/  BSYNC B1 ;  /* 0x0000000000017941 */ /* 0x000fea0003800000 */
.L_x_319:
        /* <DEDUP_REMOVED lines=13> */
.L_x_322:
[----:B------:R-:W-:Y:S05]  /*13560*/  BSYNC B1 ;  /* 0x0000000000017941 */ /* 0x000fea0003800000 */
.L_x_321:
        /* <DEDUP_REMOVED lines=13> */
.L_x_324:
[----:B------:R-:W-:Y:S05]  /*13640*/  BSYNC B1 ;  /* 0x0000000000017941 */ /* 0x000fea0003800000 */
.L_x_323:
        /* <DEDUP_REMOVED lines=13> */
.L_x_326:
[----:B------:R-:W-:Y:S05]  /*13720*/  BSYNC B1 ;  /* 0x0000000000017941 */ /* 0x000fea0003800000 */
.L_x_325:
        /* <DEDUP_REMOVED lines=13> */
.L_x_328:
[----:B------:R-:W-:Y:S05]  /*13800*/  BSYNC B1 ;  /* 0x0000000000017941 */ /* 0x000fea0003800000 */
.L_x_327:
        /* <DEDUP_REMOVED lines=13> */
.L_x_330:
[----:B------:R-:W-:Y:S05]  /*138e0*/  BSYNC B1 ;  /* 0x0000000000017941 */ /* 0x000fea0003800000 */
.L_x_329:
        /* <DEDUP_REMOVED lines=13> */
.L_x_332:
[----:B------:R-:W-:Y:S05]  /*139c0*/  BSYNC B1 ;  /* 0x0000000000017941 */ /* 0x000fea0003800000 */
.L_x_331:
        /* <DEDUP_REMOVED lines=13> */
.L_x_334:
[----:B------:R-:W-:Y:S05]  /*13aa0*/  BSYNC B1 ;  /* 0x0000000000017941 */ /* 0x000fea0003800000 */
.L_x_333:
        /* <DEDUP_REMOVED lines=13> */
.L_x_336:
[----:B------:R-:W-:Y:S05]  /*13b80*/  BSYNC B1 ;  /* 0x0000000000017941 */ /* 0x000fea0003800000 */
.L_x_335:
        /* <DEDUP_REMOVED lines=13> */
.L_x_338:
[----:B------:R-:W-:Y:S05]  /*13c60*/  BSYNC B1 ;  /* 0x0000000000017941 */ /* 0x000fea0003800000 */
.L_x_337:
        /* <DEDUP_REMOVED lines=13> */
.L_x_340:
[----:B------:R-:W-:Y:S05]  /*13d40*/  BSYNC B1 ;  /* 0x0000000000017941 */ /* 0x000fea0003800000 */
.L_x_339:
        /* <DEDUP_REMOVED lines=13> */
.L_x_342:
[----:B------:R-:W-:Y:S05]  /*13e20*/  BSYNC B1 ;  /* 0x0000000000017941 */ /* 0x000fea0003800000 */
.L_x_341:
        /* <DEDUP_REMOVED lines=13> */
.L_x_344:
[----:B------:R-:W-:Y:S05]  /*13f00*/  BSYNC B1 ;  /* 0x0000000000017941 */ /* 0x000fea0003800000 */
.L_x_343:
        /* <DEDUP_REMOVED lines=13> */
.L_x_346:
[----:B------:R-:W-:Y:S05]  /*13fe0*/  BSYNC B1 ;  /* 0x0000000000017941 */ /* 0x000fea0003800000 */
.L_x_345:
        /* <DEDUP_REMOVED lines=13> */
.L_x_348:
[----:B------:R-:W-:Y:S05]  /*140c0*/  BSYNC B1 ;  /* 0x0000000000017941 */ /* 0x000fea0003800000 */
.L_x_347:
        /* <DEDUP_REMOVED lines=13> */
.L_x_350:
[----:B------:R-:W-:Y:S05]  /*141a0*/  BSYNC B1 ;  /* 0x0000000000017941 */ /* 0x000fea0003800000 */
.L_x_349:
        /* <DEDUP_REMOVED lines=13> */
.L_x_352:
[----:B------:R-:W-:Y:S05]  /*14280*/  BSYNC B1 ;  /* 0x0000000000017941 */ /* 0x000fea0003800000 */
.L_x_351:
        /* <DEDUP_REMOVED lines=13> */
.L_x_354:
[----:B------:R-:W-:Y:S05]  /*14360*/  BSYNC B1 ;  /* 0x0000000000017941 */ /* 0x000fea0003800000 */
.L_x_353:
        /* <DEDUP_REMOVED lines=13> */
.L_x_356:
[----:B------:R-:W-:Y:S05]  /*14440*/  BSYNC B1 ;  /* 0x0000000000017941 */ /* 0x000fea0003800000 */
.L_x_355:
        /* <DEDUP_REMOVED lines=13> */
.L_x_358:
[----:B------:R-:W-:Y:S05]  /*14520*/  BSYNC B1 ;  /* 0x0000000000017941 */ /* 0x000fea0003800000 */
.L_x_357:
        /* <DEDUP_REMOVED lines=13> */
.L_x_360:
[----:B------:R-:W-:Y:S05]  /*14600*/  BSYNC B1 ;  /* 0x0000000000017941 */ /* 0x000fea0003800000 */
.L_x_359:
        /* <DEDUP_REMOVED lines=13> */
.L_x_362:
[----:B------:R-:W-:Y:S05]  /*146e0*/  BSYNC B1 ;  /* 0x0000000000017941 */ /* 0x000fea0003800000 */
.L_x_361:
        /* <DEDUP_REMOVED lines=13> */
.L_x_364:
[----:B------:R-:W-:Y:S05]  /*147c0*/  BSYNC B1 ;  /* 0x0000000000017941 */ /* 0x000fea0003800000 */
.L_x_363:
        /* <DEDUP_REMOVED lines=13> */
.L_x_366:
[----:B------:R-:W-:Y:S05]  /*148a0*/  BSYNC B1 ;  /* 0x0000000000017941 */ /* 0x000fea0003800000 */
.L_x_365:
        /* <DEDUP_REMOVED lines=13> */
.L_x_368:
[----:B------:R-:W-:Y:S05]  /*14980*/  BSYNC B1 ;  /* 0x0000000000017941 */ /* 0x000fea0003800000 */
.L_x_367:
        /* <DEDUP_REMOVED lines=13> */
.L_x_370:
[----:B------:R-:W-:Y:S05]  /*14a60*/  BSYNC B1 ;  /* 0x0000000000017941 */ /* 0x000fea0003800000 */
.L_x_369:
        /* <DEDUP_REMOVED lines=13> */
.L_x_372:
[----:B------:R-:W-:Y:S05]  /*14b40*/  BSYNC B1 ;  /* 0x0000000000017941 */ /* 0x000fea0003800000 */
.L_x_371:
        /* <DEDUP_REMOVED lines=13> */
.L_x_374:
[----:B------:R-:W-:Y:S05]  /*14c20*/  BSYNC B1 ;  /* 0x0000000000017941 */ /* 0x000fea0003800000 */
.L_x_373:
        /* <DEDUP_REMOVED lines=13> */
.L_x_376:
[----:B------:R-:W-:Y:S05]  /*14d00*/  BSYNC B1 ;  /* 0x0000000000017941 */ /* 0x000fea0003800000 */
.L_x_375:
        /* <DEDUP_REMOVED lines=13> */
.L_x_378:
[----:B------:R-:W-:Y:S05]  /*14de0*/  BSYNC B1 ;  /* 0x0000000000017941 */ /* 0x000fea0003800000 */
.L_x_377:
        /* <DEDUP_REMOVED lines=13> */
.L_x_380:
[----:B------:R-:W-:Y:S05]  /*14ec0*/  BSYNC B1 ;  /* 0x0000000000017941 */ /* 0x000fea0003800000 */
.L_x_379:
        /* <DEDUP_REMOVED lines=13> */
.L_x_382:
[----:B------:R-:W-:Y:S05]  /*14fa0*/  BSYNC B1 ;  /* 0x0000000000017941 */ /* 0x000fea0003800000 */
.L_x_381:
        /* <DEDUP_REMOVED lines=13> */
.L_x_384:
[----:B------:R-:W-:Y:S05]  /*15080*/  BSYNC B1 ;  /* 0x0000000000017941 */ /* 0x000fea0003800000 */
.L_x_383:
        /* <DEDUP_REMOVED lines=13> */
.L_x_386:
[----:B------:R-:W-:Y:S05]  /*15160*/  BSYNC B1 ;  /* 0x0000000000017941 */ /* 0x000fea0003800000 */
.L_x_385:
        /* <DEDUP_REMOVED lines=13> */
.L_x_388:
[----:B------:R-:W-:Y:S05]  /*15240*/  BSYNC B1 ;  /* 0x0000000000017941 */ /* 0x000fea0003800000 */
.L_x_387:
[----:B------:R-:W-:Y:S05]  /*15250*/  @P0 BRA `(.L_x_389) ;  /* 0x0000003400240947 */ /* 0x000fea0003800000 */
[----:B------:R-:W2:Y:S01]  /*15260*/  LDL.LU R2, [R1+0x1ec] ;  /* 0x0001ec0001027983 */ /* 0x000ea20000300800 */
[----:B-----5:R-:W-:-:S04]  /*15270*/  LOP3.LUT R0, R0, 0xff, RZ, 0xc0, !PT ;  /* 0x000000ff00007812 */ /* 0x020fc800078ec0ff */
[----:B------:R-:W-:-:S05]  /*15280*/  F2FP.F16.E4M3.UNPACK_B R0, R0 ;  /* 0x00000000ff00723e */ /* 0x000fca00020006ff */
[----:B------:R-:W-:-:S05]  /*15290*/  HADD2.F32 R0, -RZ, R0.H0_H0 ;  /* 0x20000000ff007230 */ /* 0x000fca0000004100 */
[----:B------:R-:W-:-:S04]  /*152a0*/  FMUL R0, R0, UR5 ;  /* 0x0000000500007c20 */ /* 0x000fc80008400000 */
[----:B--2---:R-:W-:-:S05]  /*152b0*/  FFMA R0, R2, UR4, R0 ;  /* 0x0000000402007c23 */ /* 0x004fca0008000000 */
[----:B0-----:R-:W-:-:S05]  /*152c0*/  F2FP.SATFINITE.E4M3.F32.PACK_AB_MERGE_C R3, RZ, R0, RZ ;  /* 0x00000000ff03723e */ /* 0x001fca00048070ff */
[----:B------:R0:W-:Y:S01]  /*152d0*/  STG.E.U8 desc[UR52][R30.64+0xa9], R3 ;  /* 0x0000a9031e007986 */ /* 0x0001e2000c101134 */
[----:B------:R-:W-:Y:S05]  /*152e0*/  BRA `(.L_x_389) ;  /* 0x0000003400007947 */ /* 0x000fea0003800000 */
.L_x_36:
[----:B------:R-:W-:Y:S01]  /*152f0*/  ISETP.GE.AND P3, PT, R42, 0x1, PT ;  /* 0x000000012a00780c */ /* 0x000fe20003f66270 */
[----:B------:R-:W-:Y:S01]  /*15300*/  FMUL R228, R228, UR4 ;  /* 0x00000004e4e47c20 */ /* 0x000fe20008400000 */
[----:B------:R-:W-:Y:S01]  /*15310*/  FMUL R227, R227, UR4 ;  /* 0x00000004e3e37c20 */ /* 0x000fe20008400000 */
[----:B------:R-:W-:Y:S01]  /*15320*/  ISETP.GE.AND P2, PT, R42, 0x9, PT ;  /* 0x000000092a00780c */ /* 0x000fe20003f46270 */
[----:B------:R-:W-:Y:S01]  /*15330*/  FMUL R226, R226, UR4 ;  /* 0x00000004e2e27c20 */ /* 0x000fe20008400000 */
[C---:B------:R-:W-:Y:S01]  /*15340*/  ISETP.LT.OR P0, PT, R44.reuse, 0x1, !P3 ;  /* 0x000000012c00780c */ /* 0x040fe20005f01670 */
[----:B------:R-:W-:Y:S01]  /*15350*/  FMUL R225, R225, UR4 ;  /* 0x00000004e1e17c20 */ /* 0x000fe20008400000 */
[C---:B------:R-:W-:Y:S02]  /*15360*/  ISETP.LT.OR P6, PT, R44.reuse, 0x2, !P3 ;  /* 0x000000022c00780c */ /* 0x040fe40005fc1670 */
[----:B------:R-:W-:Y:S02]  /*15370*/  F2FP.SATFINITE.E4M3.F32.PACK_AB_MERGE_C R33, RZ, R228, RZ ;  /* 0x000000e4ff21723e */ /* 0x000fe400048070ff */
[----:B------:R-:W-:-:S02]  /*15380*/  ISETP.LT.OR P1, PT, R44, 0x2, !P2 ;  /* 0x000000022c00780c */ /* 0x000fc40005721670 */
[----:B------:R-:W-:Y:S02]  /*15390*/  F2FP.SATFINITE.E4M3.F32.PACK_AB_MERGE_C R227, RZ, R227, RZ ;  /* 0x000000e3ffe3723e */ /* 0x000fe400048070ff */
[----:B------:R-:W-:-:S03]  /*153a0*/  ISETP.LT.OR P5, PT, R44, 0x9, !P3 ;  /* 0x000000092c00780c */ /* 0x000fc60005fa1670 */
[----:B------:R0:W-:Y:S01]  /*153b0*/  @!P0 STG.E.U8 desc[UR52][R24.64], R33 ;  /* 0x0000002118008986 */ /* 0x0001e2000c101134 */
[----:B------:R-:W-:Y:S01]  /*153c0*/  ISETP.LT.OR P0, PT, R44, 0x1, !P2 ;  /* 0x000000012c00780c */ /* 0x000fe20005701670 */
[----:B------:R-:W-:Y:S02]  /*153d0*/  FMUL R224, R224, UR4 ;  /* 0x00000004e0e07c20 */ /* 0x000fe40008400000 */
[----:B------:R1:W-:Y:S01]  /*153e0*/  @!P6 STG.E.U8 desc[UR52][R24.64+0x1], R227 ;  /* 0x000001e31800e986 */ /* 0x0003e2000c101134 */
[----:B------:R-:W-:Y:S02]  /*153f0*/  ISETP.LT.OR P6, PT, R44, 0xa, !P3 ;  /* 0x0000000a2c00780c */ /* 0x000fe40005fc1670 */
[----:B------:R-:W-:Y:S02]  /*15400*/  F2FP.SATFINITE.E4M3.F32.PACK_AB_MERGE_C R35, RZ, R226, RZ ;  /* 0x000000e2ff23723e */ /* 0x000fe400048070ff */
[----:B------:R-:W-:Y:S01]  /*15410*/  F2FP.SATFINITE.E4M3.F32.PACK_AB_MERGE_C R225, RZ, R225, RZ ;  /* 0x000000e1ffe1723e */ /* 0x000fe200048070ff */
[----:B------:R-:W-:Y:S01]  /*15420*/  FMUL R223, R223, UR4 ;  /* 0x00000004dfdf7c20 */ /* 0x000fe20008400000 */
[----:B0-----:R-:W-:Y:S01]  /*15430*/  F2FP.SATFINITE.E4M3.F32.PACK_AB_MERGE_C R33, RZ, R224, RZ ;  /* 0x000000e0ff21723e */ /* 0x001fe200048070ff */
[----:B-1----:R-:W2:Y:S04]  /*15440*/  LDL.LU R227, [R1+0x4] ;  /* 0x0000040001e37983 */ /* 0x002ea80000300800 */
[----:B------:R-:W3:Y:S01]  /*15450*/  LDL.LU R226, [R1] ;  /* 0x0000000001e27983 */ /* 0x000ee20000300800 */
[----:B------:R-:W-:-:S03]  /*15460*/  F2FP.SATFINITE.E4M3.F32.PACK_AB_MERGE_C R223, RZ, R223, RZ ;  /* 0x000000dfffdf723e */ /* 0x000fc600048070ff */
[----:B------:R-:W-:Y:S04]  /*15470*/  @!P0 STG.E.U8 desc[UR52][R26.64], R35 ;  /* 0x000000231a008986 */ /* 0x000fe8000c101134 */
[----:B------:R-:W-:Y:S01]  /*15480*/  @!P1 STG.E.U8 desc[UR52][R26.64+0x1], R225 ;  /* 0x000001e11a009986 */ /* 0x000fe2000c101134 */
[----:B------:R-:W-:-:S03]  /*15490*/  ISETP.LT.OR P0, PT, R44, 0x9, !P2 ;  /* 0x000000092c00780c */ /* 0x000fc60005701670 */
[----:B------:R0:W-:Y:S01]  /*154a0*/  @!P5 STG.E.U8 desc[UR52][R24.64+0x8], R33 ;  /* 0x000008211800d986 */ /* 0x0001e2000c101134 */
[----:B------:R-:W-:Y:S01]  /*154b0*/  ISETP.LT.OR P5, PT, R44, 0xa, !P2 ;  /* 0x0000000a2c00780c */ /* 0x000fe200057a1670 */
[----:B------:R-:W-:Y:S01]  /*154c0*/  FMUL R221, R221, UR4 ;  /* 0x00000004dddd7c20 */ /* 0x000fe20008400000 */
[----:B------:R-:W-:Y:S01]  /*154d0*/  ISETP.GE.AND P1, PT, R42, 0x81, PT ;  /* 0x000000812a00780c */ /* 0x000fe20003f26270 */
[----:B------:R-:W-:Y:S01]  /*154e0*/  FMUL R222, R222, UR4 ;  /* 0x00000004dede7c20 */ /* 0x000fe20008400000 */
[----:B------:R-:W-:Y:S02]  /*154f0*/  @!P6 STG.E.U8 desc[UR52][R24.64+0x9], R223 ;  /* 0x000009df1800e986 */ /* 0x000fe4000c101134 */
[----:B------:R-:W-:Y:S01]  /*15500*/  ISETP.LT.OR P6, PT, R44, 0x1, !P1 ;  /* 0x000000012c00780c */ /* 0x000fe20004fc1670 */
[----:B------:R-:W-:Y:S01]  /*15510*/  FMUL R220, R220, UR4 ;  /* 0x00000004dcdc7c20 */ /* 0x000fe20008400000 */
[----:B------:R-:W-:Y:S01]  /*15520*/  F2FP.SATFINITE.E4M3.F32.PACK_AB_MERGE_C R221, RZ, R221, RZ ;  /* 0x000000ddffdd723e */ /* 0x000fe200048070ff */
[----:B------:R-:W-:Y:S01]  /*15530*/  FMUL R219, R219, UR4 ;  /* 0x00000004dbdb7c20 */ /* 0x000fe20008400000 */
[----:B------:R-:W-:Y:S01]  /*15540*/  F2FP.SATFINITE.E4M3.F32.PACK_AB_MERGE_C R37, RZ, R222, RZ ;  /* 0x000000deff25723e */ /* 0x000fe200048070ff */
[----:B------:R-:W-:Y:S01]  /*15550*/  FMUL R218, R218, UR4 ;  /* 0x00000004dada7c20 */ /* 0x000fe20008400000 */
[----:B0-----:R-:W-:Y:S01]  /*15560*/  F2FP.SATFINITE.E4M3.F32.PACK_AB_MERGE_C R33, RZ, R220, RZ ;  /* 0x000000dcff21723e */ /* 0x001fe200048070ff */
[----:B------:R-:W-:Y:S01]  /*15570*/  @!P5 STG.E.U8 desc[UR52][R26.64+0x9], R221 ;  /* 0x000009dd1a00d986 */ /* 0x000fe2000c101134 */
[----:B------:R-:W-:-:S03]  /*15580*/  ISETP.LT.OR P5, PT, R44, 0x2, !P1 ;  /* 0x000000022c00780c */ /* 0x000fc60004fa1670 */
[----:B------:R-:W-:Y:S01]  /*15590*/  @!P0 STG.E.U8 desc[UR52][R26.64+0x8], R37 ;  /* 0x000008251a008986 */ /* 0x000fe2000c101134 */
[----:B------:R-:W-:-:S03]  /*155a0*/  ISETP.GE.AND P0, PT, R42, 0x89, PT ;  /* 0x000000892a00780c */ /* 0x000fc60003f06270 */
[----:B------:R0:W-:Y:S01]  /*155b0*/  @!P6 STG.E.U8 desc[UR52][R28.64], R33 ;  /* 0x000000211c00e986 */ /* 0x0001e2000c101134 */
[----:B------:R-:W-:Y:S02]  /*155c0*/  ISETP.LT.OR P6, PT, R44, 0x1, !P0 ;  /* 0x000000012c00780c */ /* 0x000fe400047c1670 */
[----:B------:R-:W-:Y:S01]  /*155d0*/  F2FP.SATFINITE.E4M3.F32.PACK_AB_MERGE_C R219, RZ, R219, RZ ;  /* 0x000000dbffdb723e */ /* 0x000fe200048070ff */
[----:B------:R-:W-:Y:S01]  /*155e0*/  FMUL R217, R217, UR4 ;  /* 0x00000004d9d97c20 */ /* 0x000fe20008400000 */
[----:B------:R-:W-:Y:S01]  /*155f0*/  F2FP.SATFINITE.E4M3.F32.PACK_AB_MERGE_C R35, RZ, R218, RZ ;  /* 0x000000daff23723e */ /* 0x000fe200048070ff */
[----:B------:R-:W-:Y:S01]  /*15600*/  FMUL R216, R216, UR4 ;  /* 0x00000004d8d87c20 */ /* 0x000fe20008400000 */
[----:B------:R-:W-:Y:S01]  /*15610*/  FMUL R215, R215, UR4 ;  /* 0x00000004d7d77c20 */ /* 0x000fe20008400000 */
[----:B------:R-:W-:Y:S01]  /*15620*/  @!P5 STG.E.U8 desc[UR52][R28.64+0x1], R219 ;  /* 0x000001db1c00d986 */ /* 0x000fe2000c101134 */
[----:B------:R-:W-:Y:S02]  /*15630*/  ISETP.LT.OR P5, PT, R44, 0x2, !P0 ;  /* 0x000000022c00780c */ /* 0x000fe400047a1670 */
[----:B------:R-:W-:Y:S01]  /*15640*/  F2FP.SATFINITE.E4M3.F32.PACK_AB_MERGE_C R217, RZ, R217, RZ ;  /* 0x000000d9ffd9723e */ /* 0x000fe200048070ff */
[----:B------:R-:W-:Y:S01]  /*15650*/  FMUL R214, R214, UR4 ;  /* 0x00000004d6d67c20 */ /* 0x000fe20008400000 */
[----:B------:R-:W-:Y:S01]  /*15660*/  FMUL R213, R213, UR4 ;  /* 0x00000004d5d57c20 */ /* 0x000fe20008400000 */
[----:B------:R1:W-:Y:S01]  /*15670*/  @!P6 STG.E.U8 desc[UR52][R30.64], R35 ;  /* 0x000000231e00e986 */ /* 0x0003e2000c101134 */
[----:B------:R-:W-:-:S02]  /*15680*/  ISETP.LT.OR P6, PT, R44, 0x9, !P1 ;  /* 0x000000092c00780c */ /* 0x000fc40004fc1670 */
[----:B0-----:R-:W-:Y:S01]  /*15690*/  F2FP.SATFINITE.E4M3.F32.PACK_AB_MERGE_C R33, RZ, R216, RZ ;  /* 0x000000d8ff21723e */ /* 0x001fe200048070ff */
[----:B------:R-:W-:Y:S01]  /*156a0*/  FMUL R212, R212, UR4 ;  /* 0x00000004d4d47c20 */ /* 0x000fe20008400000 */
[----:B------:R-:W-:Y:S01]  /*156b0*/  FMUL R211, R211, UR4 ;  /* 0x00000004d3d37c20 */ /* 0x000fe20008400000 */
        /* <DEDUP_REMOVED lines=9> */
[----:B-1----:R-:W-:Y:S01]  /*15750*/  F2FP.SATFINITE.E4M3.F32.PACK_AB_MERGE_C R35, RZ, R214, RZ ;  /* 0x000000d6ff23723e */ /* 0x002fe200048070ff */
        /* <DEDUP_REMOVED lines=44> */
[----:B------:R-:W4:Y:S04]  /*15a20*/  LDL.LU R224, [R1+0x18] ;  /* 0x0000180001e07983 */ /* 0x000f280000300800 */
[----:B------:R0:W-:Y:S01]  /*15a30*/  @!P6 STG.E.U8 desc[UR52][R24.64+0x18], R33 ;  /* 0x000018211800e986 */ /* 0x0001e2000c101134 */
[----:B------:R-:W-:-:S02]  /*15a40*/  ISETP.LT.OR P6, PT, R44, 0x19, !P2 ;  /* 0x000000192c00780c */ /* 0x000fc400057c1670 */
[----:B-1----:R-:W-:Y:S01]  /*15a50*/  F2FP.SATFINITE.E4M3.F32.PACK_AB_MERGE_C R35, RZ, R206, RZ ;  /* 0x000000ceff23723e */ /* 0x002fe200048070ff */
[----:B------:R-:W4:Y:S04]  /*15a60*/  LDL.LU R225, [R1+0x14] ;  /* 0x0000140001e17983 */ /* 0x000f280000300800 */
[----:B------:R-:W-:Y:S01]  /*15a70*/  @!P5 STG.E.U8 desc[UR52][R24.64+0x19], R207 ;  /* 0x000019cf1800d986 */ /* 0x000fe2000c101134 */
[C---:B------:R-:W-:Y:S02]  /*15a80*/  ISETP.LT.OR P5, PT, R44.reuse, 0x1a, !P2 ;  /* 0x0000001a2c00780c */ /* 0x040fe400057a1670 */
[----:B------:R-:W-:Y:S01]  /*15a90*/  F2FP.SATFINITE.E4M3.F32.PACK_AB_MERGE_C R205, RZ, R205, RZ ;  /* 0x000000cdffcd723e */ /* 0x000fe200048070ff */
[----:B------:R-:W4:Y:S04]  /*15aa0*/  LDL.LU R223, [R1+0x10] ;  /* 0x0000100001df7983 */ /* 0x000f280000300800 */
[----:B------:R1:W-:Y:S01]  /*15ab0*/  @!P6 STG.E.U8 desc[UR52][R26.64+0x18], R35 ;  /* 0x000018231a00e986 */ /* 0x0003e2000c101134 */
[----:B------:R-:W-:-:S02]  /*15ac0*/  ISETP.LT.OR P6, PT, R44, 0x11, !P1 ;  /* 0x000000112c00780c */ /* 0x000fc40004fc1670 */
[----:B0-----:R-:W-:Y:S01]  /*15ad0*/  F2FP.SATFINITE.E4M3.F32.PACK_AB_MERGE_C R33, RZ, R204, RZ ;  /* 0x000000ccff21723e */ /* 0x001fe200048070ff */
[----:B------:R-:W4:Y:S04]  /*15ae0*/  LDL.LU R222, [R1+0xc] ;  /* 0x00000c0001de7983 */ /* 0x000f280000300800 */
[----:B------:R-:W-:Y:S01]  /*15af0*/  @!P5 STG.E.U8 desc[UR52][R26.64+0x19], R205 ;  /* 0x000019cd1a00d986 */ /* 0x000fe2000c101134 */
[C---:B------:R-:W-:Y:S02]  /*15b00*/  ISETP.LT.OR P5, PT, R44.reuse, 0x12, !P1 ;  /* 0x000000122c00780c */ /* 0x040fe40004fa1670 */
[----:B------:R-:W-:Y:S01]  /*15b10*/  F2FP.SATFINITE.E4M3.F32.PACK_AB_MERGE_C R203, RZ, R203, RZ ;  /* 0x000000cbffcb723e */ /* 0x000fe200048070ff */
[----:B------:R-:W4:Y:S01]  /*15b20*/  LDL.LU R221, [R1+0x8] ;  /* 0x0000080001dd7983 */ /* 0x000f220000300800 */
[----:B-1----:R-:W-:Y:S01]  /*15b30*/  F2FP.SATFINITE.E4M3.F32.PACK_AB_MERGE_C R35, RZ, R202, RZ ;  /* 0x000000caff23723e */ /* 0x002fe200048070ff */
[----:B------:R-:W-:Y:S01]  /*15b40*/  FMUL R7, R7, UR4 ;  /* 0x0000000407077c20 */ /* 0x000fe20008400000 */
[----:B------:R-:W-:Y:S01]  /*15b50*/  F2FP.SATFINITE.E4M3.F32.PACK_AB_MERGE_C R201, RZ, R201, RZ ;  /* 0x000000c9ffc9723e */ /* 0x000fe200048070ff */
[----:B------:R0:W-:Y:S01]  /*15b60*/  @!P6 STG.E.U8 desc[UR52][R28.64+0x10], R33 ;  /* 0x000010211c00e986 */ /* 0x0001e2000c101134 */
[----:B------:R-:W-:Y:S01]  /*15b70*/  ISETP.LT.OR P6, PT, R44, 0x11, !P0 ;  /* 0x000000112c00780c */ /* 0x000fe200047c1670 */
[----:B------:R-:W-:Y:S01]  /*15b80*/  FMUL R6, R6, UR4 ;  /* 0x0000000406067c20 */ /* 0x000fe20008400000 */
[----:B------:R-:W-:Y:S01]  /*15b90*/  F2FP.SATFINITE.E4M3.F32.PACK_AB_MERGE_C R23, RZ, R23, RZ ;  /* 0x00000017ff17723e */ /* 0x000fe200048070ff */
[----:B------:R-:W-:Y:S01]  /*15ba0*/  FMUL R5, R5, UR4 ;  /* 0x0000000405057c20 */ /* 0x000fe20008400000 */
[----:B------:R-:W-:Y:S01]  /*15bb0*/  F2FP.SATFINITE.E4M3.F32.PACK_AB_MERGE_C R21, RZ, R21, RZ ;  /* 0x00000015ff15723e */ /* 0x000fe200048070ff */
[----:B------:R-:W-:Y:S01]  /*15bc0*/  @!P5 STG.E.U8 desc[UR52][R28.64+0x11], R203 ;  /* 0x000011cb1c00d986 */ /* 0x000fe2000c101134 */
[----:B------:R-:W-:Y:S01]  /*15bd0*/  ISETP.LT.OR P5, PT, R44, 0x12, !P0 ;  /* 0x000000122c00780c */ /* 0x000fe200047a1670 */
[----:B------:R-:W-:Y:S01]  /*15be0*/  FMUL R4, R4, UR4 ;  /* 0x0000000404047c20 */ /* 0x000fe20008400000 */
[----:B------:R-:W-:Y:S01]  /*15bf0*/  F2FP.SATFINITE.E4M3.F32.PACK_AB_MERGE_C R19, RZ, R19, RZ ;  /* 0x00000013ff13723e */ /* 0x000fe200048070ff */
[----:B-----5:R-:W-:Y:S01]  /*15c00*/  FMUL R0, R0, UR4 ;  /* 0x0000000400007c20 */ /* 0x020fe20008400000 */
[----:B------:R-:W-:Y:S01]  /*15c10*/  F2FP.SATFINITE.E4M3.F32.PACK_AB_MERGE_C R17, RZ, R17, RZ ;  /* 0x00000011ff11723e */ /* 0x000fe200048070ff */
[----:B------:R-:W-:Y:S01]  /*15c20*/  FMUL R3, R3, UR4 ;  /* 0x0000000403037c20 */ /* 0x000fe20008400000 */
[----:B0-----:R-:W-:Y:S01]  /*15c30*/  F2FP.SATFINITE.E4M3.F32.PACK_AB_MERGE_C R33, RZ, R200, RZ ;  /* 0x000000c8ff21723e */ /* 0x001fe200048070ff */
[----:B------:R0:W-:Y:S01]  /*15c40*/  @!P6 STG.E.U8 desc[UR52][R30.64+0x10], R35 ;  /* 0x000010231e00e986 */ /* 0x0001e2000c101134 */
[----:B------:R-:W-:Y:S01]  /*15c50*/  ISETP.LT.OR P6, PT, R44, 0x19, !P1 ;  /* 0x000000192c00780c */ /* 0x000fe20004fc1670 */
[----:B------:R-:W-:Y:S01]  /*15c60*/  FMUL R2, R2, UR4 ;  /* 0x0000000402027c20 */ /* 0x000fe20008400000 */
[----:B------:R-:W-:-:S02]  /*15c70*/  F2FP.SATFINITE.E4M3.F32.PACK_AB_MERGE_C R15, RZ, R15, RZ ;  /* 0x0000000fff0f723e */ /* 0x000fc400048070ff */
[----:B------:R-:W-:Y:S01]  /*15c80*/  F2FP.SATFINITE.E4M3.F32.PACK_AB_MERGE_C R13, RZ, R13, RZ ;  /* 0x0000000dff0d723e */ /* 0x000fe200048070ff */
[----:B------:R-:W-:Y:S01]  /*15c90*/  @!P5 STG.E.U8 desc[UR52][R30.64+0x11], R201 ;  /* 0x000011c91e00d986 */ /* 0x000fe2000c101134 */
[C---:B------:R-:W-:Y:S02]  /*15ca0*/  ISETP.LT.OR P5, PT, R44.reuse, 0x1a, !P1 ;  /* 0x0000001a2c00780c */ /* 0x040fe40004fa1670 */
[----:B------:R-:W-:Y:S02]  /*15cb0*/  F2FP.SATFINITE.E4M3.F32.PACK_AB_MERGE_C R11, RZ, R11, RZ ;  /* 0x0000000bff0b723e */ /* 0x000fe400048070ff */
[----:B------:R-:W-:Y:S02]  /*15cc0*/  F2FP.SATFINITE.E4M3.F32.PACK_AB_MERGE_C R9, RZ, R9, RZ ;  /* 0x00000009ff09723e */ /* 0x000fe400048070ff */
[----:B0-----:R-:W-:Y:S01]  /*15cd0*/  F2FP.SATFINITE.E4M3.F32.PACK_AB_MERGE_C R35, RZ, R22, RZ ;  /* 0x00000016ff23723e */ /* 0x001fe200048070ff */
[----:B------:R0:W-:Y:S01]  /*15ce0*/  @!P6 STG.E.U8 desc[UR52][R28.64+0x18], R33 ;  /* 0x000018211c00e986 */ /* 0x0001e2000c101134 */
[----:B------:R-:W-:-:S02]  /*15cf0*/  ISETP.LT.OR P6, PT, R44, 0x19, !P0 ;  /* 0x000000192c00780c */ /* 0x000fc400047c1670 */
[----:B------:R-:W-:Y:S02]  /*15d00*/  F2FP.SATFINITE.E4M3.F32.PACK_AB_MERGE_C R7, RZ, R7, RZ ;  /* 0x00000007ff07723e */ /* 0x000fe400048070ff */
[----:B------:R-:W-:Y:S01]  /*15d10*/  F2FP.SATFINITE.E4M3.F32.PACK_AB_MERGE_C R5, RZ, R5, RZ ;  /* 0x00000005ff05723e */ /* 0x000fe200048070ff */
[----:B------:R1:W-:Y:S01]  /*15d20*/  @!P5 STG.E.U8 desc[UR52][R28.64+0x19], R23 ;  /* 0x000019171c00d986 */ /* 0x0003e2000c101134 */
[----:B------:R-:W-:Y:S02]  /*15d30*/  ISETP.LT.OR P5, PT, R44, 0x1a, !P0 ;  /* 0x0000001a2c00780c */ /* 0x000fe400047a1670 */
[----:B------:R-:W-:Y:S02]  /*15d40*/  F2FP.SATFINITE.E4M3.F32.PACK_AB_MERGE_C R3, RZ, R3, RZ ;  /* 0x00000003ff03723e */ /* 0x000fe400048070ff */
[----:B0-----:R-:W-:-:S03]  /*15d50*/  F2FP.SATFINITE.E4M3.F32.PACK_AB_MERGE_C R33, RZ, R20, RZ ;  /* 0x00000014ff21723e */ /* 0x001fc600048070ff */
[----:B------:R-:W-:Y:S01]  /*15d60*/  @!P6 STG.E.U8 desc[UR52][R30.64+0x18], R35 ;  /* 0x000018231e00e986 */ /* 0x000fe2000c101134 */
[----:B------:R-:W-:Y:S02]  /*15d70*/  ISETP.LT.OR P6, PT, R44, 0x21, !P3 ;  /* 0x000000212c00780c */ /* 0x000fe40005fc1670 */
[----:B-1----:R-:W-:-:S03]  /*15d80*/  F2FP.SATFINITE.E4M3.F32.PACK_AB_MERGE_C R23, RZ, R18, RZ ;  /* 0x00000012ff17723e */ /* 0x002fc600048070ff */
[----:B------:R0:W-:Y:S01]  /*15d90*/  @!P5 STG.E.U8 desc[UR52][R30.64+0x19], R21 ;  /* 0x000019151e00d986 */ /* 0x0001e2000c101134 */
[----:B------:R-:W-:-:S07]  /*15da0*/  ISETP.LT.OR P5, PT, R44, 0x22, !P3 ;  /* 0x000000222c00780c */ /* 0x000fce0005fa1670 */
[----:B------:R-:W-:Y:S01]  /*15db0*/  @!P6 STG.E.U8 desc[UR52][R24.64+0x20], R33 ;  /* 0x000020211800e986 */ /* 0x000fe2000c101134 */
[----:B------:R-:W-:Y:S02]  /*15dc0*/  ISETP.LT.OR P6, PT, R44, 0x21, !P2 ;  /* 0x000000212c00780c */ /* 0x000fe400057c1670 */
[----:B0-----:R-:W-:-:S03]  /*15dd0*/  F2FP.SATFINITE.E4M3.F32.PACK_AB_MERGE_C R21, RZ, R16, RZ ;  /* 0x00000010ff15723e */ /* 0x001fc600048070ff */
        /* <DEDUP_REMOVED lines=37> */
[----:B------:R1:W-:Y:S01]  /*16030*/  @!P6 STG.E.U8 desc[UR52][R24.64+0x30], R9 ;  /* 0x000030091800e986 */ /* 0x0003e2000c101134 */
[----:B------:R-:W-:Y:S02]  /*16040*/  ISETP.LT.OR P6, PT, R44, 0x31, !P2 ;  /* 0x000000312c00780c */ /* 0x000fe400057c1670 */
[----:B0-----:R-:W-:Y:S01]  /*16050*/  F2FP.SATFINITE.E4M3.F32.PACK_AB_MERGE_C R5, RZ, R0, RZ ;  /* 0x00000000ff05723e */ /* 0x001fe200048070ff */
[----:B---3--:R-:W-:Y:S02]  /*16060*/  FMUL R0, R226, UR4 ;  /* 0x00000004e2007c20 */ /* 0x008fe40008400000 */
[----:B------:R0:W-:Y:S01]  /*16070*/  @!P5 STG.E.U8 desc[UR52][R24.64+0x31], R3 ;  /* 0x000031031800d986 */ /* 0x0001e2000c101134 */
[----:B------:R-:W-:-:S03]  /*16080*/  ISETP.LT.OR P5, PT, R44, 0x32, !P2 ;  /* 0x000000322c00780c */ /* 0x000fc600057a1670 */
[----:B------:R-:W3:Y:S01]  /*16090*/  LDL.LU R226, [R1+0x1c] ;  /* 0x00001c0001e27983 */ /* 0x000ee20000300800 */
[----:B-1----:R-:W-:Y:S01]  /*160a0*/  F2FP.SATFINITE.E4M3.F32.PACK_AB_MERGE_C R9, RZ, R0, RZ ;  /* 0x00000000ff09723e */ /* 0x002fe200048070ff */
[----:B--2---:R-:W-:Y:S02]  /*160b0*/  FMUL R0, R227, UR4 ;  /* 0x00000004e3007c20 */ /* 0x004fe40008400000 */
[----:B------:R1:W-:Y:S01]  /*160c0*/  @!P6 STG.E.U8 desc[UR52][R26.64+0x30], R7 ;  /* 0x000030071a00e986 */ /* 0x0003e2000c101134 */
[----:B------:R-:W-:-:S03]  /*160d0*/  ISETP.LT.OR P6, PT, R44, 0x39, !P3 ;  /* 0x000000392c00780c */ /* 0x000fc60005fc1670 */
[----:B------:R-:W2:Y:S01]  /*160e0*/  LDL.LU R227, [R1+0x20] ;  /* 0x0000200001e37983 */ /* 0x000ea20000300800 */
[----:B0-----:R-:W-:-:S03]  /*160f0*/  F2FP.SATFINITE.E4M3.F32.PACK_AB_MERGE_C R3, RZ, R0, RZ ;  /* 0x00000000ff03723e */ /* 0x001fc600048070ff */
[----:B------:R0:W-:Y:S01]  /*16100*/  @!P5 STG.E.U8 desc[UR52][R26.64+0x31], R5 ;  /* 0x000031051a00d986 */ /* 0x0001e2000c101134 */
[----:B------:R-:W-:-:S05]  /*16110*/  ISETP.LT.OR P5, PT, R44, 0x3a, !P3 ;  /* 0x0000003a2c00780c */ /* 0x000fca0005fa1670 */
[----:B------:R0:W-:Y:S01]  /*16120*/  @!P6 STG.E.U8 desc[UR52][R24.64+0x38], R9 ;  /* 0x000038091800e986 */ /* 0x0001e2000c101134 */
[----:B------:R-:W-:-:S07]  /*16130*/  ISETP.LT.OR P6, PT, R44, 0x39, !P2 ;  /* 0x000000392c00780c */ /* 0x000fce00057c1670 */
[----:B------:R0:W-:Y:S01]  /*16140*/  @!P5 STG.E.U8 desc[UR52][R24.64+0x39], R3 ;  /* 0x000039031800d986 */ /* 0x0001e2000c101134 */
[----:B------:R-:W-:Y:S01]  /*16150*/  ISETP.LT.OR P5, PT, R44, 0x3a, !P2 ;  /* 0x0000003a2c00780c */ /* 0x000fe200057a1670 */
[----:B----4-:R-:W-:Y:S02]  /*16160*/  FMUL R0, R221, UR4 ;  /* 0x00000004dd007c20 */ /* 0x010fe40008400000 */
[----:B------:R-:W4:Y:S03]  /*16170*/  LDL.LU R221, [R1+0x24] ;  /* 0x0000240001dd7983 */ /* 0x000f260000300800 */
[----:B-1----:R-:W-:Y:S01]  /*16180*/  F2FP.SATFINITE.E4M3.F32.PACK_AB_MERGE_C R7, RZ, R0, RZ ;  /* 0x00000000ff07723e */ /* 0x002fe200048070ff */
[----:B------:R-:W-:Y:S02]  /*16190*/  FMUL R0, R222, UR4 ;  /* 0x00000004de007c20 */ /* 0x000fe40008400000 */
[----:B------:R-:W4:Y:S03]  /*161a0*/  LDL.LU R222, [R1+0x28] ;  /* 0x0000280001de7983 */ /* 0x000f260000300800 */
[----:B0-----:R-:W-:Y:S01]  /*161b0*/  F2FP.SATFINITE.E4M3.F32.PACK_AB_MERGE_C R5, RZ, R0, RZ ;  /* 0x00000000ff05723e */ /* 0x001fe200048070ff */
[----:B------:R-:W-:-:S02]  /*161c0*/  FMUL R0, R223, UR4 ;  /* 0x00000004df007c20 */ /* 0x000fc40008400000 */
[----:B------:R-:W4:Y:S03]  /*161d0*/  LDL.LU R223, [R1+0x2c] ;  /* 0x00002c0001df7983 */ /* 0x000f260000300800 */
[----:B------:R-:W-:Y:S01]  /*161e0*/  F2FP.SATFINITE.E4M3.F32.PACK_AB_MERGE_C R9, RZ, R0, RZ ;  /* 0x00000000ff09723e */ /* 0x000fe200048070ff */
[----:B------:R-:W-:Y:S02]  /*161f0*/  FMUL R0, R225, UR4 ;  /* 0x00000004e1007c20 */ /* 0x000fe40008400000 */
[----:B------:R-:W4:Y:S03]  /*16200*/  LDL.LU R225, [R1+0x30] ;  /* 0x0000300001e17983 */ /* 0x000f260000300800 */
[----:B------:R-:W-:Y:S01]  /*16210*/  F2FP.SATFINITE.E4M3.F32.PACK_AB_MERGE_C R3, RZ, R0, RZ ;  /* 0x00000000ff03723e */ /* 0x000fe200048070ff */
[----:B------:R-:W-:-:S02]  /*16220*/  FMUL R0, R224, UR4 ;  /* 0x00000004e0007c20 */ /* 0x000fc40008400000 */
[----:B------:R-:W4:Y:S04]  /*16230*/  LDL.LU R224, [R1+0x34] ;  /* 0x0000340001e07983 */ /* 0x000f280000300800 */
[----:B------:R0:W-:Y:S04]  /*16240*/  @!P6 STG.E.U8 desc[UR52][R26.64+0x38], R7 ;  /* 0x000038071a00e986 */ /* 0x0001e8000c101134 */
[----:B------:R1:W-:Y:S01]  /*16250*/  @!P5 STG.E.U8 desc[UR52][R26.64+0x39], R5 ;  /* 0x000039051a00d986 */ /* 0x0003e2000c101134 */
[----:B0-----:R-:W-:Y:S01]  /*16260*/  F2FP.SATFINITE.E4M3.F32.PACK_AB_MERGE_C R7, RZ, R0, RZ ;  /* 0x00000000ff07723e */ /* 0x001fe200048070ff */
[----:B---3--:R-:W-:-:S02]  /*16270*/  FMUL R0, R226, UR4 ;  /* 0x00000004e2007c20 */ /* 0x008fc40008400000 */
[----:B------:R-:W3:Y:S03]  /*16280*/  LDL.LU R226, [R1+0x38] ;  /* 0x0000380001e27983 */ /* 0x000ee60000300800 */
[----:B-1----:R-:W-:Y:S01]  /*16290*/  F2FP.SATFINITE.E4M3.F32.PACK_AB_MERGE_C R5, RZ, R0, RZ ;  /* 0x00000000ff05723e */ /* 0x002fe200048070ff */
[----:B--2---:R-:W-:Y:S02]  /*162a0*/  FMUL R0, R227, UR4 ;  /* 0x00000004e3007c20 */ /* 0x004fe40008400000 */
[----:B------:R-:W2:Y:S01]  /*162b0*/  LDL.LU R227, [R1+0x3c] ;  /* 0x00003c0001e37983 */ /* 0x000ea20000300800 */
[C---:B------:R-:W-:Y:S02]  /*162c0*/  ISETP.LT.OR P6, PT, R44.reuse, 0x31, !P1 ;  /* 0x000000312c00780c */ /* 0x040fe40004fc1670 */
[----:B------:R-:W-:-:S11]  /*162d0*/  ISETP.LT.OR P5, PT, R44, 0x32, !P1 ;  /* 0x000000322c00780c */ /* 0x000fd60004fa1670 */
[----:B------:R0:W-:Y:S01]  /*162e0*/  @!P6 STG.E.U8 desc[UR52][R28.64+0x30], R9 ;  /* 0x000030091c00e986 */ /* 0x0001e2000c101134 */
[----:B------:R-:W-:-:S03]  /*162f0*/  ISETP.LT.OR P6, PT, R44, 0x31, !P0 ;  /* 0x000000312c00780c */ /* 0x000fc600047c1670 */
[----:B------:R1:W-:Y:S01]  /*16300*/  @!P5 STG.E.U8 desc[UR52][R28.64+0x31], R3 ;  /* 0x000031031c00d986 */ /* 0x0003e2000c101134 */
[----:B------:R-:W-:Y:S02]  /*16310*/  ISETP.LT.OR P5, PT, R44, 0x32, !P0 ;  /* 0x000000322c00780c */ /* 0x000fe400047a1670 */
[----:B0-----:R-:W-:-:S07]  /*16320*/  F2FP.SATFINITE.E4M3.F32.PACK_AB_MERGE_C R9, RZ, R0, RZ ;  /* 0x00000000ff09723e */ /* 0x001fce00048070ff */
[----:B------:R0:W-:Y:S01]  /*16330*/  @!P6 STG.E.U8 desc[UR52][R30.64+0x30], R7 ;  /* 0x000030071e00e986 */ /* 0x0001e2000c101134 */
[----:B------:R-:W-:-:S03]  /*16340*/  ISETP.LT.OR P6, PT, R44, 0x39, !P1 ;  /* 0x000000392c00780c */ /* 0x000fc60004fc1670 */
[----:B------:R0:W-:Y:S01]  /*16350*/  @!P5 STG.E.U8 desc[UR52][R30.64+0x31], R5 ;  /* 0x000031051e00d986 */ /* 0x0001e2000c101134 */
[----:B------:R-:W-:-:S09]  /*16360*/  ISETP.LT.OR P5, PT, R44, 0x3a, !P1 ;  /* 0x0000003a2c00780c */ /* 0x000fd20004fa1670 */
        /* <DEDUP_REMOVED lines=469> */
[----:B------:R-:W-:Y:S01]  /*180c0*/  FMUL R0, R224, UR4 ;  /* 0x00000004e0007c20 */ /* 0x000fe20008400000 */
[----:B------:R0:W-:Y:S04]  /*180d0*/  @!P6 STG.E.U8 desc[UR52][R28.64+0x90], R9 ;  /* 0x000090091c00e986 */ /* 0x0001e8000c101134 */
[----:B------:R-:W4:Y:S01]  /*180e0*/  LDL.LU R224, [R1+0x1bc] ;  /* 0x0001bc0001e07983 */ /* 0x000f220000300800 */
[----:B0-----:R-:W-:-:S03]  /*180f0*/  F2FP.SATFINITE.E4M3.F32.PACK_AB_MERGE_C R9, RZ, R0, RZ ;  /* 0x00000000ff09723e */ /* 0x001fc600048070ff */
[----:B------:R0:W-:Y:S01]  /*18100*/  @!P5 STG.E.U8 desc[UR52][R28.64+0x91], R3 ;  /* 0x000091031c00d986 */ /* 0x0001e2000c101134 */
[----:B---3--:R-:W-:-:S03]  /*18110*/  FMUL R0, R226, UR4 ;  /* 0x00000004e2007c20 */ /* 0x008fc60008400000 */
[----:B------:R-:W3:Y:S02]  /*18120*/  LDL.LU R226, [R1+0x1c0] ;  /* 0x0001c00001e27983 */ /* 0x000ee40000300800 */
[----:B0-----:R-:W-:Y:S01]  /*18130*/  F2FP.SATFINITE.E4M3.F32.PACK_AB_MERGE_C R3, RZ, R0, RZ ;  /* 0x00000000ff03723e */ /* 0x001fe200048070ff */
[----:B--2---:R-:W-:Y:S02]  /*18140*/  FMUL R0, R227, UR4 ;  /* 0x00000004e3007c20 */ /* 0x004fe40008400000 */
[----:B------:R-:W2:Y:S01]  /*18150*/  LDL.LU R227, [R1+0x1c4] ;  /* 0x0001c40001e37983 */ /* 0x000ea20000300800 */
[C---:B------:R-:W-:Y:S02]  /*18160*/  ISETP.LT.OR P6, PT, R44.reuse, 0x91, !P0 ;  /* 0x000000912c00780c */ /* 0x040fe400047c1670 */
[C---:B------:R-:W-:Y:S01]  /*18170*/  ISETP.LT.OR P5, PT, R44.reuse, 0x92, !P0 ;  /* 0x000000922c00780c */ /* 0x040fe200047a1670 */
[----:B------:R-:W2:Y:S04]  /*18180*/  LDL.LU R218, [R1+0x1c8] ;  /* 0x0001c80001da7983 */ /* 0x000ea80000300800 */
[----:B------:R-:W2:Y:S04]  /*18190*/  LDL.LU R219, [R1+0x1cc] ;  /* 0x0001cc0001db7983 */ /* 0x000ea80000300800 */
[----:B------:R-:W2:Y:S04]  /*181a0*/  LDL.LU R220, [R1+0x1d0] ;  /* 0x0001d00001dc7983 */ /* 0x000ea80000300800 */
        /* <DEDUP_REMOVED lines=10> */
[----:B----4-:R-:W-:-:S03]  /*18250*/  FMUL R0, R221, UR4 ;  /* 0x00000004dd007c20 */ /* 0x010fc60008400000 */
[----:B------:R-:W4:Y:S02]  /*18260*/  LDL.LU R221, [R1+0x1d4] ;  /* 0x0001d40001dd7983 */ /* 0x000f240000300800 */
[----:B-1----:R-:W-:Y:S01]  /*18270*/  F2FP.SATFINITE.E4M3.F32.PACK_AB_MERGE_C R5, RZ, R0, RZ ;  /* 0x00000000ff05723e */ /* 0x002fe200048070ff */
[----:B------:R-:W-:Y:S02]  /*18280*/  FMUL R0, R222, UR4 ;  /* 0x00000004de007c20 */ /* 0x000fe40008400000 */
[----:B------:R-:W4:Y:S03]  /*18290*/  LDL.LU R222, [R1+0x1d8] ;  /* 0x0001d80001de7983 */ /* 0x000f260000300800 */
[----:B0-----:R-:W-:Y:S01]  /*182a0*/  F2FP.SATFINITE.E4M3.F32.PACK_AB_MERGE_C R9, RZ, R0, RZ ;  /* 0x00000000ff09723e */ /* 0x001fe200048070ff */
[----:B------:R-:W-:Y:S01]  /*182b0*/  FMUL R0, R223, UR4 ;  /* 0x00000004df007c20 */ /* 0x000fe20008400000 */
[----:B------:R0:W-:Y:S04]  /*182c0*/  @!P5 STG.E.U8 desc[UR52][R30.64+0x99], R5 ;  /* 0x000099051e00d986 */ /* 0x0001e8000c101134 */
[----:B------:R-:W-:Y:S01]  /*182d0*/  F2FP.SATFINITE.E4M3.F32.PACK_AB_MERGE_C R3, RZ, R0, RZ ;  /* 0x00000000ff03723e */ /* 0x000fe200048070ff */
[----:B------:R-:W-:Y:S01]  /*182e0*/  FMUL R0, R225, UR4 ;  /* 0x00000004e1007c20 */ /* 0x000fe20008400000 */
[----:B------:R-:W4:Y:S04]  /*182f0*/  LDL.LU R223, [R1+0x1dc] ;  /* 0x0001dc0001df7983 */ /* 0x000f280000300800 */
[----:B------:R-:W-:Y:S01]  /*18300*/  F2FP.SATFINITE.E4M3.F32.PACK_AB_MERGE_C R7, RZ, R0, RZ ;  /* 0x00000000ff07723e */ /* 0x000fe200048070ff */
[----:B------:R-:W4:Y:S01]  /*18310*/  LDL.LU R225, [R1+0x1e0] ;  /* 0x0001e00001e17983 */ /* 0x000f220000300800 */
[----:B------:R-:W-:-:S03]  /*18320*/  FMUL R0, R224, UR4 ;  /* 0x00000004e0007c20 */ /* 0x000fc60008400000 */
[----:B------:R-:W4:Y:S02]  /*18330*/  LDL.LU R224, [R1+0x1e4] ;  /* 0x0001e40001e07983 */ /* 0x000f240000300800 */
[----:B0-----:R-:W-:Y:S01]  /*18340*/  F2FP.SATFINITE.E4M3.F32.PACK_AB_MERGE_C R5, RZ, R0, RZ ;  /* 0x00000000ff05723e */ /* 0x001fe200048070ff */
[----:B---3--:R-:W-:Y:S02]  /*18350*/  FMUL R0, R226, UR4 ;  /* 0x00000004e2007c20 */ /* 0x008fe40008400000 */
[----:B------:R-:W3:Y:S01]  /*18360*/  LDL.LU R226, [R1+0x1e8] ;  /* 0x0001e80001e27983 */ /* 0x000ee20000300800 */
[----:B--2---:R-:W-:-:S03]  /*18370*/  FMUL R2, R227, UR4 ;  /* 0x00000004e3027c20 */ /* 0x004fc60008400000 */
[----:B------:R-:W2:Y:S01]  /*18380*/  LDL.LU R227, [R1+0x1ec] ;  /* 0x0001ec0001e37983 */ /* 0x000ea20000300800 */
[C---:B------:R-:W-:Y:S02]  /*18390*/  ISETP.LT.OR P6, PT, R44.reuse, 0xa1, !P3 ;  /* 0x000000a12c00780c */ /* 0x040fe40005fc1670 */
[----:B------:R-:W-:-:S11]  /*183a0*/  ISETP.LT.OR P5, PT, R44, 0xa2, !P3 ;  /* 0x000000a22c00780c */ /* 0x000fd60005fa1670 */
[----:B------:R0:W-:Y:S01]  /*183b0*/  @!P6 STG.E.U8 desc[UR52][R24.64+0xa0], R9 ;  /* 0x0000a0091800e986 */ /* 0x0001e2000c101134 */
[----:B------:R-:W-:-:S03]  /*183c0*/  ISETP.LT.OR P6, PT, R44, 0xa1, !P2 ;  /* 0x000000a12c00780c */ /* 0x000fc600057c1670 */
[----:B------:R-:W-:Y:S01]  /*183d0*/  @!P5 STG.E.U8 desc[UR52][R24.64+0xa1], R3 ;  /* 0x0000a1031800d986 */ /* 0x000fe2000c101134 */
[----:B------:R-:W-:-:S09]  /*183e0*/  ISETP.LT.OR P5, PT, R44, 0xa2, !P2 ;  /* 0x000000a22c00780c */ /* 0x000fd200057a1670 */
[----:B------:R1:W-:Y:S01]  /*183f0*/  @!P6 STG.E.U8 desc[UR52][R26.64+0xa0], R7 ;  /* 0x0000a0071a00e986 */ /* 0x0003e2000c101134 */
[C---:B------:R-:W-:Y:S02]  /*18400*/  ISETP.LT.OR P6, PT, R44.reuse, 0xa9, !P3 ;  /* 0x000000a92c00780c */ /* 0x040fe40005fc1670 */
[----:B------:R-:W-:Y:S02]  /*18410*/  ISETP.LT.OR P3, PT, R44, 0xaa, !P3 ;  /* 0x000000aa2c00780c */ /* 0x000fe40005f61670 */
[----:B0-----:R-:W-:Y:S02]  /*18420*/  F2FP.SATFINITE.E4M3.F32.PACK_AB_MERGE_C R9, RZ, R0, RZ ;  /* 0x00000000ff09723e */ /* 0x001fe400048070ff */
[----:B------:R-:W-:Y:S01]  /*18430*/  F2FP.SATFINITE.E4M3.F32.PACK_AB_MERGE_C R11, RZ, R2, RZ ;  /* 0x00000002ff0b723e */ /* 0x000fe200048070ff */
[----:B------:R0:W-:Y:S01]  /*18440*/  @!P5 STG.E.U8 desc[UR52][R26.64+0xa1], R5 ;  /* 0x0000a1051a00d986 */ /* 0x0001e2000c101134 */
[----:B------:R-:W-:Y:S01]  /*18450*/  FMUL R0, R218, UR4 ;  /* 0x00000004da007c20 */ /* 0x000fe20008400000 */
[----:B------:R-:W-:-:S02]  /*18460*/  ISETP.LT.OR P5, PT, R44, 0xa9, !P2 ;  /* 0x000000a92c00780c */ /* 0x000fc400057a1670 */
[C---:B------:R-:W-:Y:S02]  /*18470*/  ISETP.LT.OR P2, PT, R44.reuse, 0xaa, !P2 ;  /* 0x000000aa2c00780c */ /* 0x040fe40005741670 */
[----:B------:R0:W-:Y:S01]  /*18480*/  @!P6 STG.E.U8 desc[UR52][R24.64+0xa8], R9 ;  /* 0x0000a8091800e986 */ /* 0x0001e2000c101134 */
[C---:B------:R-:W-:Y:S01]  /*18490*/  ISETP.LT.OR P6, PT, R44.reuse, 0xa1, !P1 ;  /* 0x000000a12c00780c */ /* 0x040fe20004fc1670 */
[----:B------:R-:W-:Y:S02]  /*184a0*/  FMUL R2, R219, UR4 ;  /* 0x00000004db027c20 */ /* 0x000fe40008400000 */
[----:B------:R4:W-:Y:S01]  /*184b0*/  @!P3 STG.E.U8 desc[UR52][R24.64+0xa9], R11 ;  /* 0x0000a90b1800b986 */ /* 0x0009e2000c101134 */
[----:B------:R-:W-:Y:S02]  /*184c0*/  ISETP.LT.OR P3, PT, R44, 0xa2, !P1 ;  /* 0x000000a22c00780c */ /* 0x000fe40004f61670 */
[----:B-1----:R-:W-:Y:S01]  /*184d0*/  F2FP.SATFINITE.E4M3.F32.PACK_AB_MERGE_C R7, RZ, R0, RZ ;  /* 0x00000000ff07723e */ /* 0x002fe200048070ff */
[----:B------:R-:W-:Y:S01]  /*184e0*/  FMUL R0, R220, UR4 ;  /* 0x00000004dc007c20 */ /* 0x000fe20008400000 */
[----:B0-----:R-:W-:-:S04]  /*184f0*/  F2FP.SATFINITE.E4M3.F32.PACK_AB_MERGE_C R5, RZ, R2, RZ ;  /* 0x00000002ff05723e */ /* 0x001fc800048070ff */
[----:B------:R-:W-:Y:S01]  /*18500*/  F2FP.SATFINITE.E4M3.F32.PACK_AB_MERGE_C R9, RZ, R0, RZ ;  /* 0x00000000ff09723e */ /* 0x000fe200048070ff */
[----:B------:R0:W-:Y:S01]  /*18510*/  @!P5 STG.E.U8 desc[UR52][R26.64+0xa8], R7 ;  /* 0x0000a8071a00d986 */ /* 0x0001e2000c101134 */
[----:B------:R-:W-:-:S03]  /*18520*/  ISETP.LT.OR P5, PT, R44, 0xa1, !P0 ;  /* 0x000000a12c00780c */ /* 0x000fc600047a1670 */
[----:B------:R-:W-:Y:S01]  /*18530*/  @!P2 STG.E.U8 desc[UR52][R26.64+0xa9], R5 ;  /* 0x0000a9051a00a986 */ /* 0x000fe2000c101134 */
[----:B------:R-:W-:-:S03]  /*18540*/  ISETP.LT.OR P2, PT, R44, 0xa9, !P1 ;  /* 0x000000a92c00780c */ /* 0x000fc60004f41670 */
[----:B------:R1:W-:Y:S01]  /*18550*/  @!P6 STG.E.U8 desc[UR52][R28.64+0xa0], R9 ;  /* 0x0000a0091c00e986 */ /* 0x0003e2000c101134 */
[C---:B------:R-:W-:Y:S02]  /*18560*/  ISETP.LT.OR P6, PT, R44.reuse, 0xa2, !P0 ;  /* 0x000000a22c00780c */ /* 0x040fe400047c1670 */
[----:B------:R-:W-:Y:S01]  /*18570*/  ISETP.LT.OR P1, PT, R44, 0xaa, !P1 ;  /* 0x000000aa2c00780c */ /* 0x000fe20004f21670 */
[----:B----4-:R-:W-:-:S05]  /*18580*/  FMUL R3, R221, UR4 ;  /* 0x00000004dd037c20 */ /* 0x010fca0008400000 */
[----:B------:R-:W-:Y:S01]  /*18590*/  F2FP.SATFINITE.E4M3.F32.PACK_AB_MERGE_C R11, RZ, R3, RZ ;  /* 0x00000003ff0b723e */ /* 0x000fe200048070ff */
[----:B------:R-:W-:-:S04]  /*185a0*/  FMUL R0, R222, UR4 ;  /* 0x00000004de007c20 */ /* 0x000fc80008400000 */
[----:B------:R4:W-:Y:S01]  /*185b0*/  @!P3 STG.E.U8 desc[UR52][R28.64+0xa1], R11 ;  /* 0x0000a10b1c00b986 */ /* 0x0009e2000c101134 */
[C---:B------:R-:W-:Y:S02]  /*185c0*/  ISETP.LT.OR P3, PT, R44.reuse, 0xa9, !P0 ;  /* 0x000000a92c00780c */ /* 0x040fe40004761670 */
[----:B------:R-:W-:Y:S02]  /*185d0*/  F2FP.SATFINITE.E4M3.F32.PACK_AB_MERGE_C R13, RZ, R0, RZ ;  /* 0x00000000ff0d723e */ /* 0x000fe400048070ff */
[----:B------:R-:W-:Y:S01]  /*185e0*/  ISETP.LT.OR P0, PT, R44, 0xaa, !P0 ;  /* 0x000000aa2c00780c */ /* 0x000fe20004701670 */
[----:B------:R-:W-:Y:S01]  /*185f0*/  FMUL R0, R223, UR4 ;  /* 0x00000004df007c20 */ /* 0x000fe20008400000 */
[----:B------:R-:W-:-:S04]  /*18600*/  FMUL R2, R225, UR4 ;  /* 0x00000004e1027c20 */ /* 0x000fc80008400000 */
[----:B0-----:R-:W-:Y:S01]  /*18610*/  F2FP.SATFINITE.E4M3.F32.PACK_AB_MERGE_C R7, RZ, R0, RZ ;  /* 0x00000000ff07723e */ /* 0x001fe200048070ff */
[----:B------:R-:W-:Y:S01]  /*18620*/  FMUL R3, R224, UR4 ;  /* 0x00000004e0037c20 */ /* 0x000fe20008400000 */
[----:B-1----:R-:W-:-:S04]  /*18630*/  F2FP.SATFINITE.E4M3.F32.PACK_AB_MERGE_C R9, RZ, R2, RZ ;  /* 0x00000002ff09723e */ /* 0x002fc800048070ff */
[----:B------:R-:W-:Y:S01]  /*18640*/  F2FP.SATFINITE.E4M3.F32.PACK_AB_MERGE_C R3, RZ, R3, RZ ;  /* 0x00000003ff03723e */ /* 0x000fe200048070ff */
[----:B------:R0:W-:Y:S04]  /*18650*/  @!P5 STG.E.U8 desc[UR52][R30.64+0xa0], R13 ;  /* 0x0000a00d1e00d986 */ /* 0x0001e8000c101134 */
[----:B------:R0:W-:Y:S04]  /*18660*/  @!P6 STG.E.U8 desc[UR52][R30.64+0xa1], R7 ;  /* 0x0000a1071e00e986 */ /* 0x0001e8000c101134 */
[----:B------:R0:W-:Y:S04]  /*18670*/  @!P2 STG.E.U8 desc[UR52][R28.64+0xa8], R9 ;  /* 0x0000a8091c00a986 */ /* 0x0001e8000c101134 */
[----:B------:R0:W-:Y:S01]  /*18680*/  @!P1 STG.E.U8 desc[UR52][R28.64+0xa9], R3 ;  /* 0x0000a9031c009986 */ /* 0x0001e2000c101134 */
[----:B---3--:R-:W-:Y:S01]  /*18690*/  FMUL R4, R226, UR4 ;  /* 0x00000004e2047c20 */ /* 0x008fe20008400000 */
[----:B--2---:R-:W-:-:S04]  /*186a0*/  FMUL R5, R227, UR4 ;  /* 0x00000004e3057c20 */ /* 0x004fc80008400000 */
[----:B----4-:R-:W-:Y:S02]  /*186b0*/  F2FP.SATFINITE.E4M3.F32.PACK_AB_MERGE_C R11, RZ, R4, RZ ;  /* 0x00000004ff0b723e */ /* 0x010fe400048070ff */
[----:B------:R-:W-:-:S03]  /*186c0*/  F2FP.SATFINITE.E4M3.F32.PACK_AB_MERGE_C R5, RZ, R5, RZ ;  /* 0x00000005ff05723e */ /* 0x000fc600048070ff */
[----:B------:R0:W-:Y:S04]  /*186d0*/  @!P3 STG.E.U8 desc[UR52][R30.64+0xa8], R11 ;  /* 0x0000a80b1e00b986 */ /* 0x0001e8000c101134 */
[----:B------:R0:W-:Y:S02]  /*186e0*/  @!P0 STG.E.U8 desc[UR52][R30.64+0xa9], R5 ;  /* 0x0000a9051e008986 */ /* 0x0001e4000c101134 */
.L_x_389:
[----:B------:R-:W-:Y:S05]  /*186f0*/  BSYNC B0 ;  /* 0x0000000000007941 */ /* 0x000fea0003800000 */
.L_x_35:
[----:B0----5:R-:W2:Y:S04]  /*18700*/  LDL.LU R3, [R1+0x200] ;  /* 0x0002000001037983 */ /* 0x021ea80000300800 */
[----:B------:R-:W2:Y:S01]  /*18710*/  LDL.LU R2, [R1+0x208] ;  /* 0x0002080001027983 */ /* 0x000ea20000300800 */
[----:B------:R-:W-:Y:S01]  /*18720*/  ULDC UR6, c[0x0][0xc] ;  /* 0x0000030000067ab9 */ /* 0x000fe20000000800 */
[----:B------:R-:W-:Y:S01]  /*18730*/  ULDC UR7, c[0x0][0x10] ;  /* 0x0000040000077ab9 */ /* 0x000fe20000000800 */
[----:B------:R-:W2:Y:S01]  /*18740*/  LDC R5, c[0x0][0x14] ;  /* 0x00000500ff057b82 */ /* 0x000ea20000000800 */
[----:B------:R-:W-:Y:S01]  /*18750*/  UIMAD.WIDE.U32 UR6, UR6, UR7, URZ ;  /* 0x00000007060672a5 */ /* 0x000fe2000f8e003f */
[----:B------:R-:W-:-:S05]  /*18760*/  PRMT R0, RZ, 0x7610, R0 ;  /* 0x00007610ff007816 */ /* 0x000fca0000000000 */
[----:B--2---:R-:W-:-:S04]  /*18770*/  IMAD.WIDE.U32 R2, R5, UR6, R2 ;  /* 0x0000000605027c25 */ /* 0x004fc8000f8e0002 */
[----:B------:R-:W-:Y:S01]  /*18780*/  IMAD R5, R5, UR7, RZ ;  /* 0x0000000705057c24 */ /* 0x000fe2000f8e02ff */
[----:B------:R-:W-:Y:S01]  /*18790*/  ULDC.64 UR6, c[0x0][0x650] ;  /* 0x0001940000067ab9 */ /* 0x000fe20000000a00 */
[----:B------:R-:W-:Y:S01]  /*187a0*/  IMAD.MOV.U32 R11, RZ, RZ, R2 ;  /* 0x000000ffff0b7224 */ /* 0x000fe200078e0002 */
[----:B------:R-:W-:Y:S01]  /*187b0*/  ISETP.GE.U32.AND P0, PT, R2, UR6, PT ;  /* 0x0000000602007c0c */ /* 0x000fe2000bf06070 */
[----:B------:R-:W-:Y:S01]  /*187c0*/  IMAD.IADD R13, R3, 0x1, R5 ;  /* 0x00000001030d7824 */ /* 0x000fe200078e0205 */
[----:B------:R-:W-:Y:S01]  /*187d0*/  UMOV UR6, 0xffffffff ;  /* 0xffffffff00067882 */ /* 0x000fe20000000000 */
[----:B------:R-:W-:Y:S02]  /*187e0*/  IMAD.MOV.U32 R3, RZ, RZ, -0x1 ;  /* 0xffffffffff037424 */ /* 0x000fe400078e00ff */
[----:B------:R-:W-:Y:S01]  /*187f0*/  IMAD.U32 R2, RZ, RZ, UR6 ;  /* 0x00000006ff027e24 */ /* 0x000fe2000f8e00ff */
[----:B------:R0:W-:Y:S01]  /*18800*/  STL [R1+0x200], R13 ;  /* 0x0002000d01007387 */ /* 0x0001e20000100800 */
[----:B------:R-:W-:-:S03]  /*18810*/  ISETP.GE.U32.AND.EX P0, PT, R13, UR7, PT, P0 ;  /* 0x000000070d007c0c */ /* 0x000fc6000bf06100 */
[----:B------:R0:W-:Y:S04]  /*18820*/  STL [R1+0x21c], R3 ;  /* 0x00021c0301007387 */ /* 0x0001e80000100800 */
[----:B------:R0:W-:Y:S04]  /*18830*/  STL [R1+0x208], R11 ;  /* 0x0002080b01007387 */ /* 0x0001e80000100800 */
[----:B------:R0:W-:Y:S02]  /*18840*/  STL [R1+0x210], R2 ;  /* 0x0002100201007387 */ /* 0x0001e40000100800 */
[----:B------:R-:W-:Y:S05]  /*18850*/  @P0 BRA `(.L_x_390) ;  /* 0x00000004007c0947 */ /* 0x000fea0003800000 */
[----:B------:R-:W2:Y:S01]  /*18860*/  S2R R8, SR_CTAID.X ;  /* 0x0000000000087919 */ /* 0x000ea20000002500 */
[----:B------:R-:W-:Y:S01]  /*18870*/  ULDC.64 UR12, c[0x0][0x628] ;  /* 0x00018a00000c7ab9 */ /* 0x000fe20000000a00 */
[----:B------:R-:W0:Y:S01]  /*18880*/  LDC R9, c[0x0][0x144] ;  /* 0x00005100ff097b82 */ /* 0x000e220000000800 */
[----:B------:R-:W-:Y:S01]  /*18890*/  ULDC UR6, c[0x0][0x150] ;  /* 0x0000540000067ab9 */ /* 0x000fe20000000800 */
[----:B------:R-:W0:Y:S01]  /*188a0*/  S2R R12, SR_CTAID.Y ;  /* 0x00000000000c7919 */ /* 0x000e220000002600 */
[----:B------:R-:W-:Y:S01]  /*188b0*/  ISETP.NE.U32.AND P0, PT, RZ, UR12, PT ;  /* 0x0000000cff007c0c */ /* 0x000fe2000bf05070 */
[----:B------:R-:W-:Y:S01]  /*188c0*/  ULDC UR15, c[0x0][0x630] ;  /* 0x00018c00000f7ab9 */ /* 0x000fe20000000800 */
[----:B------:R-:W-:Y:S02]  /*188d0*/  R2UR UR10, R11 ;  /* 0x000000000b0a72ca */ /* 0x000fe400000e0000 */
[----:B------:R-:W-:Y:S01]  /*188e0*/  ISETP.NE.AND.EX P0, PT, RZ, UR13, PT, P0 ;  /* 0x0000000dff007c0c */ /* 0x000fe2000bf05300 */
[----:B------:R-:W0:Y:S01]  /*188f0*/  LDC.64 R6, c[0x0][0x620] ;  /* 0x00018800ff067b82 */ /* 0x000e220000000a00 */
[----:B------:R-:W-:-:S02]  /*18900*/  R2UR UR11, R13 ;  /* 0x000000000d0b72ca */ /* 0x000fc400000e0000 */
[----:B--2---:R-:W-:-:S05]  /*18910*/  I2FP.F32.U32 R0, R8 ;  /* 0x0000000800007245 */ /* 0x004fca0000201000 */
[----:B------:R-:W-:-:S06]  /*18920*/  FMUL R0, R0, UR6 ;  /* 0x0000000600007c20 */ /* 0x000fcc0008400000 */
[----:B------:R-:W2:Y:S01]  /*18930*/  F2I.U32.TRUNC.NTZ R0, R0 ;  /* 0x0000000000007305 */ /* 0x000ea2000020f000 */
        /* <DEDUP_REMOVED lines=13> */
.L_x_391:
[----:B------:R-:W-:Y:S01]  /*18a10*/  USHF.R.U64 UR10, UR10, UR15, UR11 ;  /* 0x0000000f0a0a7299 */ /* 0x000fe2000800120b */
[----:B------:R-:W5:Y:S01]  /*18a20*/  LDC.64 R22, c[0x0][0x640] ;  /* 0x00019000ff167b82 */ /* 0x000f620000000a00 */
[----:B------:R-:W-:Y:S01]  /*18a30*/  USHF.R.U32.HI UR6, URZ, UR15, UR11 ;  /* 0x0000000f3f067299 */ /* 0x000fe2000801160b */
[----:B--2---:R-:W-:Y:S02]  /*18a40*/  IMAD.MOV R10, RZ, RZ, -R0 ;  /* 0x000000ffff0a7224 */ /* 0x004fe400078e0a00 */
[----:B0-----:R-:W-:Y:S01]  /*18a50*/  IMAD.MOV.U32 R2, RZ, RZ, R11 ;  /* 0x000000ffff027224 */ /* 0x001fe200078e000b */
[----:B------:R-:W-:Y:S01]  /*18a60*/  IADD3 R5, P0, RZ, -UR10, RZ ;  /* 0x8000000aff057c10 */ /* 0x000fe2000ff1e0ff */
[----:B------:R-:W-:Y:S02]  /*18a70*/  IMAD R18, R9, R10, R8 ;  /* 0x0000000a09127224 */ /* 0x000fe400078e0208 */
[----:B------:R-:W0:Y:S02]  /*18a80*/  LDC R4, c[0x0][0x618] ;  /* 0x00018600ff047b82 */ /* 0x000e240000000800 */
[----:B------:R-:W-:Y:S01]  /*18a90*/  IMAD.X R3, RZ, RZ, ~UR6, P0 ;  /* 0x80000006ff037e24 */ /* 0x000fe200080e06ff */
[----:B------:R-:W-:-:S03]  /*18aa0*/  ULDC UR6, c[0x0][0x154] ;  /* 0x0000550000067ab9 */ /* 0x000fc60000000800 */
[-C--:B------:R-:W-:Y:S02]  /*18ab0*/  IMAD R0, R3, R6.reuse, RZ ;  /* 0x0000000603007224 */ /* 0x080fe400078e02ff */
[----:B------:R-:W2:Y:S01]  /*18ac0*/  LDC R14, c[0x0][0x608] ;  /* 0x00018200ff0e7b82 */ /* 0x000ea20000000800 */
[----:B------:R-:W-:Y:S02]  /*18ad0*/  IMAD.MOV.U32 R3, RZ, RZ, R13 ;  /* 0x000000ffff037224 */ /* 0x000fe400078e000d */
[----:B------:R-:W-:-:S05]  /*18ae0*/  IMAD.WIDE.U32 R2, R5, R6, R2 ;  /* 0x0000000605027225 */ /* 0x000fca00078e0002 */
[----:B------:R-:W1:Y:S01]  /*18af0*/  LDC R20, c[0x0][0x658] ;  /* 0x00019600ff147b82 */ /* 0x000e620000000800 */
[----:B------:R-:W-:Y:S01]  /*18b00*/  IMAD R5, R5, R7, R0 ;  /* 0x0000000705057224 */ /* 0x000fe200078e0200 */
[----:B------:R-:W-:Y:S01]  /*18b10*/  I2FP.F32.U32 R0, R12 ;  /* 0x0000000c00007245 */ /* 0x000fe20000201000 */
[----:B------:R-:W-:Y:S01]  /*18b20*/  IMAD.MOV.U32 R7, RZ, RZ, 0x1 ;  /* 0x00000001ff077424 */ /* 0x000fe200078e00ff */
[----:B-----5:R-:W-:Y:S01]  /*18b30*/  ISETP.NE.U32.AND P0, PT, R22, RZ, PT ;  /* 0x000000ff1600720c */ /* 0x020fe20003f05070 */
[----:B------:R-:W-:Y:S02]  /*18b40*/  IMAD.IADD R3, R3, 0x1, R5 ;  /* 0x0000000103037824 */ /* 0x000fe400078e0205 */
[----:B------:R-:W-:Y:S01]  /*18b50*/  FMUL R0, R0, UR6 ;  /* 0x0000000600007c20 */ /* 0x000fe20008400000 */
[----:B------:R-:W3:Y:S01]  /*18b60*/  LDC R15, c[0x0][0x148] ;  /* 0x00005200ff0f7b82 */ /* 0x000ee20000000800 */
[----:B------:R-:W-:Y:S01]  /*18b70*/  ISETP.NE.AND.EX P0, PT, R23, RZ, PT, P0 ;  /* 0x000000ff1700720c */ /* 0x000fe20003f05300 */
[----:B------:R-:W-:Y:S01]  /*18b80*/  IMAD.MOV.U32 R5, RZ, RZ, -0x1 ;  /* 0xffffffffff057424 */ /* 0x000fe200078e00ff */
[-CC-:B0-----:R-:W-:Y:S01]  /*18b90*/  SHF.R.U64 R10, R2, R4.reuse, R3.reuse ;  /* 0x00000004020a7219 */ /* 0x181fe20000001203 */
[----:B------:R0:W0:Y:S01]  /*18ba0*/  F2I.U32.TRUNC.NTZ R13, R0 ;  /* 0x00000000000d7305 */ /* 0x000022000020f000 */
[----:B------:R-:W-:-:S03]  /*18bb0*/  SHF.R.U32.HI R3, RZ, R4, R3 ;  /* 0x00000004ff037219 */ /* 0x000fc60000011603 */
[----:B------:R-:W0:Y:S01]  /*18bc0*/  LDC R16, c[0x0][0x600] ;  /* 0x00018000ff107b82 */ /* 0x000e220000000800 */
[-CC-:B--2---:R-:W-:Y:S02]  /*18bd0*/  SHF.R.U64 R8, R10, R14.reuse, R3.reuse ;  /* 0x0000000e0a087219 */ /* 0x184fe40000001203 */
[----:B------:R-:W-:-:S05]  /*18be0*/  SHF.R.U32.HI R3, RZ, R14, R3 ;  /* 0x0000000eff037219 */ /* 0x000fca0000011603 */
[----:B------:R-:W2:Y:S01]  /*18bf0*/  LDC R17, c[0x0][0x648] ;  /* 0x00019200ff117b82 */ /* 0x000ea20000000800 */
[-CC-:B-1----:R-:W-:Y:S02]  /*18c00*/  SHF.R.U64 R11, R8, R20.reuse, R3.reuse ;  /* 0x00000014080b7219 */ /* 0x182fe40000001203 */
[-C--:B------:R-:W-:Y:S02]  /*18c10*/  SHF.L.U32 R5, R5, R20.reuse, RZ ;  /* 0x0000001405057219 */ /* 0x080fe400000006ff */
[-C--:B------:R-:W-:Y:S01]  /*18c20*/  SHF.R.U32.HI R3, RZ, R20.reuse, R3 ;  /* 0x00000014ff037219 */ /* 0x080fe20000011603 */
[----:B------:R-:W-:Y:S01]  /*18c30*/  IMAD.MOV.U32 R2, RZ, RZ, R11 ;  /* 0x000000ffff027224 */ /* 0x000fe200078e000b */
[----:B------:R-:W-:Y:S01]  /*18c40*/  SHF.L.U32 R20, R7, R20, RZ ;  /* 0x0000001407147219 */ /* 0x000fe200000006ff */
[----:B------:R-:W1:Y:S01]  /*18c50*/  LDC R19, c[0x0][0x638] ;  /* 0x00018e00ff137b82 */ /* 0x000e620000000800 */
[----:B------:R-:W-:-:S07]  /*18c60*/  LOP3.LUT R43, RZ, R5, RZ, 0x33, !PT ;  /* 0x00000005ff2b7212 */ /* 0x000fce00078e33ff */
[----:B------:R-:W0:Y:S01]  /*18c70*/  LDC R21, c[0x0][0x610] ;  /* 0x00018400ff157b82 */ /* 0x000e220000000800 */
[----:B------:R-:W-:Y:S05]  /*18c80*/  @!P0 BRA `(.L_x_392) ;  /* 0x0000000000288947 */ /* 0x000fea0003800000 */
[----:B0-----:R-:W0:Y:S02]  /*18c90*/  LDC R0, c[0x0][0x64c] ;  /* 0x00019300ff007b82 */ /* 0x001e240000000800 */
[----:B0-----:R-:W-:-:S05]  /*18ca0*/  IADD3 R7, P0, R11, R0, RZ ;  /* 0x000000000b077210 */ /* 0x001fca0007f1e0ff */
        /* <DEDUP_REMOVED lines=8> */
.L_x_392:
[----:B0-2---:R-:W-:Y:S01]  /*18d30*/  SHF.R.U64 R0, R2, R17, R3 ;  /* 0x0000001102007219 */ /* 0x005fe20000001203 */
[----:B------:R-:W-:Y:S01]  /*18d40*/  VIADD R3, R16, 0xffffffff ;  /* 0xffffffff10037836 */ /* 0x000fe20000000000 */
[----:B------:R-:W-:Y:S01]  /*18d50*/  LOP3.LUT R43, R8, R43, RZ, 0xc0, !PT ;  /* 0x0000002b082b7212 */ /* 0x000fe200078ec0ff */
[----:B------:R-:W-:Y:S02]  /*18d60*/  IMAD.MOV R13, RZ, RZ, -R13 ;  /* 0x000000ffff0d7224 */ /* 0x000fe400078e0a0d */
[----:B------:R-:W-:Y:S01]  /*18d70*/  IMAD.MOV R2, RZ, RZ, -R0 ;  /* 0x000000ffff027224 */ /* 0x000fe200078e0a00 */
[----:B------:R-:W-:Y:S01]  /*18d80*/  LOP3.LUT R3, R10, R3, RZ, 0xc0, !PT ;  /* 0x000000030a037212 */ /* 0x000fe200078ec0ff */
[----:B------:R-:W-:Y:S02]  /*18d90*/  IMAD R43, R20, R0, R43 ;  /* 0x00000000142b7224 */ /* 0x000fe400078e022b */
[----:B---3--:R-:W-:Y:S02]  /*18da0*/  @P4 IMAD R18, R15, R13, R12 ;  /* 0x0000000d0f124224 */ /* 0x008fe400078e020c */
[----:B-1----:R-:W-:-:S02]  /*18db0*/  IMAD R0, R2, R19, R11 ;  /* 0x0000001302007224 */ /* 0x002fc400078e020b */
[----:B------:R-:W-:Y:S02]  /*18dc0*/  IMAD R43, R43, R21, R18 ;  /* 0x000000152b2b7224 */ /* 0x000fe400078e0212 */
[----:B------:R-:W-:Y:S02]  /*18dd0*/  IMAD R2, R0, R16, R3 ;  /* 0x0000001000027224 */ /* 0x000fe400078e0203 */
[----:B------:R-:W-:-:S03]  /*18de0*/  IMAD.MOV.U32 R4, RZ, RZ, 0x1 ;  /* 0x00000001ff047424 */ /* 0x000fc600078e00ff */
[----:B------:R-:W-:Y:S02]  /*18df0*/  SEL R3, R2, R43, !P4 ;  /* 0x0000002b02037207 */ /* 0x000fe40006000000 */
[----:B------:R-:W-:Y:S01]  /*18e00*/  SEL R43, R43, R2, !P4 ;  /* 0x000000022b2b7207 */ /* 0x000fe20006000000 */
[----:B------:R-:W-:Y:S01]  /*18e10*/  IMAD.U32 R2, RZ, RZ, UR10 ;  /* 0x0000000aff027e24 */ /* 0x000fe2000f8e00ff */
[----:B------:R-:W-:Y:S01]  /*18e20*/  PRMT R0, R4, 0x7610, R0 ;  /* 0x0000761004007816 */ /* 0x000fe20000000000 */
[----:B------:R2:W-:Y:S04]  /*18e30*/  STL [R1+0x21c], R3 ;  /* 0x00021c0301007387 */ /* 0x0005e80000100800 */
[----:B------:R2:W-:Y:S02]  /*18e40*/  STL [R1+0x210], R2 ;  /* 0x0002100201007387 */ /* 0x0005e40000100800 */
.L_x_390:
[----:B------:R-:W5:Y:S04]  /*18e50*/  LDL.LU R4, [R1+0x204] ;  /* 0x0002040001047983 */ /* 0x000f680000300800 */
[----:B0-2---:R-:W2:Y:S04]  /*18e60*/  LDL R3, [R1+0x214] ;  /* 0x0002140001037983 */ /* 0x005ea80000100800 */
[----:B------:R-:W3:Y:S01]  /*18e70*/  LDL.LU R2, [R1+0x20c] ;  /* 0x00020c0001027983 */ /* 0x000ee20000300800 */
[----:B------:R-:W-:-:S03]  /*18e80*/  LOP3.LUT P0, RZ, R0, 0xff, RZ, 0xc0, !PT ;  /* 0x000000ff00ff7812 */ /* 0x000fc6000780c0ff */
[----:B------:R-:W-:Y:S01]  /*18e90*/  STL [R1+0x218], R43 ;  /* 0x0002182b01007387 */ /* 0x000fe20000100800 */
[----:B-----5:R-:W-:Y:S02]  /*18ea0*/  R2UR UR6, R4 ;  /* 0x00000000040672ca */ /* 0x020fe400000e0000 */
[----:B--2---:R-:W-:Y:S02]  /*18eb0*/  R2UR UR8, R3 ;  /* 0x00000000030872ca */ /* 0x004fe400000e0000 */
[----:B---3--:R-:W-:-:S11]  /*18ec0*/  R2UR UR9, R2 ;  /* 0x00000000020972ca */ /* 0x008fd600000e0000 */
[----:B------:R-:W-:-:S04]  /*18ed0*/  UIADD3 UR6, UR8, UR6, URZ ;  /* 0x0000000608067290 */ /* 0x000fc8000fffe03f */
[----:B------:R-:W-:Y:S02]  /*18ee0*/  USHF.R.U32.HI UR7, URZ, 0x2, UR6 ;  /* 0x000000023f077899 */ /* 0x000fe40008011606 */
[----:B------:R-:W-:Y:S02]  /*18ef0*/  UISETP.GT.U32.AND UP0, UPT, UR6, 0x3, UPT ;  /* 0x000000030600788c */ /* 0x000fe4000bf04070 */
[----:B------:R-:W-:Y:S02]  /*18f00*/  ULOP3.LUT UR7, UR7, 0x1, URZ, 0xc0, !UPT ;  /* 0x0000000107077892 */ /* 0x000fe4000f8ec03f */
[----:B------:R-:W-:Y:S02]  /*18f10*/  UISETP.LT.U32.AND UP0, UPT, UR8, 0x4, UP0 ;  /* 0x000000040800788c */ /* 0x000fe40008701070 */
[----:B------:R-:W-:Y:S02]  /*18f20*/  UISETP.NE.U32.AND UP1, UPT, UR7, 0x1, UPT ;  /* 0x000000010700788c */ /* 0x000fe4000bf25070 */
[----:B------:R-:W-:-:S02]  /*18f30*/  ULOP3.LUT UR6, UR6, 0x3, URZ, 0xc0, !UPT ;  /* 0x0000000306067892 */ /* 0x000fc4000f8ec03f */
[----:B------:R-:W-:Y:S02]  /*18f40*/  UISETP.GT.U32.AND UP1, UPT, UR8, 0x3, !UP1 ;  /* 0x000000030800788c */ /* 0x000fe4000cf24070 */
[----:B------:R-:W-:Y:S02]  /*18f50*/  USEL UR8, URZ, 0x1, !UP0 ;  /* 0x000000013f087887 */ /* 0x000fe4000c000000 */
[----:B------:R-:W-:Y:S01]  /*18f60*/  USEL UR7, URZ, 0x1, !UP1 ;  /* 0x000000013f077887 */ /* 0x000fe2000c800000 */
[----:B------:R-:W-:-:S03]  /*18f70*/  IMAD.U32 R0, RZ, RZ, UR6 ;  /* 0x00000006ff007e24 */ /* 0x000fc6000f8e00ff */
[----:B------:R-:W-:Y:S02]  /*18f80*/  ULOP3.LUT UR9, UR7, UR9, UR8, 0x96, !UPT ;  /* 0x0000000907097292 */ /* 0x000fe4000f8e9608 */
[----:B------:R0:W-:Y:S04]  /*18f90*/  STL [R1+0x204], R0 ;  /* 0x0002040001007387 */ /* 0x0001e80000100800 */
[----:B0-----:R-:W-:-:S05]  /*18fa0*/  IMAD.U32 R0, RZ, RZ, UR9 ;  /* 0x00000009ff007e24 */ /* 0x001fca000f8e00ff */
[----:B------:R0:W-:Y:S01]  /*18fb0*/  STL [R1+0x20c], R0 ;  /* 0x00020c0001007387 */ /* 0x0001e20000100800 */
[----:B------:R-:W-:Y:S05]  /*18fc0*/  @P0 BRA `(.L_x_393) ;  /* 0xfffffe84000c0947 */ /* 0x000fea000383ffff */
[----:B------:R-:W-:Y:S05]  /*18fd0*/  EXIT ;  /* 0x000000000000794d */ /* 0x000fea0003800000 */
.L_x_7:
[----:B------:R-:W2:Y:S01]  /*18fe0*/  LDL R22, [R1+0x208] ;  /* 0x0002080001167983 */ /* 0x000ea20000100800 */
[----:B------:R-:W-:-:S03]  /*18ff0*/  ULDC.64 UR4, c[0x0][0x650] ;  /* 0x0001940000047ab9 */ /* 0x000fc60000000a00 */
[----:B------:R-:W3:Y:S01]  /*19000*/  LDL R23, [R1+0x200] ;  /* 0x0002000001177983 */ /* 0x000ee20000100800 */
[----:B------:R-:W-:Y:S01]  /*19010*/  PRMT R4, RZ, 0x7610, R4 ;  /* 0x00007610ff047816 */ /* 0x000fe20000000004 */
[----:B------:R-:W-:Y:S02]  /*19020*/  IMAD.MOV.U32 R5, RZ, RZ, -0x1 ;  /* 0xffffffffff057424 */ /* 0x000fe400078e00ff */
[----:B------:R-:W-:Y:S02]  /*19030*/  IMAD.MOV.U32 R7, RZ, RZ, -0x1 ;  /* 0xffffffffff077424 */ /* 0x000fe400078e00ff */
[----:B------:R-:W-:Y:S01]  /*19040*/  IMAD.MOV.U32 R6, RZ, RZ, -0x1 ;  /* 0xffffffffff067424 */ /* 0x000fe200078e00ff */
[----:B--2---:R-:W-:-:S04]  /*19050*/  ISETP.GE.U32.AND P0, PT, R22, UR4, PT ;  /* 0x0000000416007c0c */ /* 0x004fc8000bf06070 */
[----:B---3--:R-:W-:-:S13]  /*19060*/  ISETP.GE.U32.AND.EX P0, PT, R23, UR5, PT, P0 ;  /* 0x0000000517007c0c */ /* 0x008fda000bf06100 */
[----:B------:R-:W-:Y:S05]  /*19070*/  @P0 BRA `(.L_x_394) ;  /* 0x00000004002c0947 */ /* 0x000fea0003800000 */
[----:B0-----:R-:W0:Y:S01]  /*19080*/  LDC.64 R14, c[0x0][0x628] ;  /* 0x00018a00ff0e7b82 */ /* 0x001e220000000a00 */
[----:B------:R-:W-:Y:S02]  /*19090*/  IMAD.MOV.U32 R8, RZ, RZ, R22 ;  /* 0x000000ffff087224 */ /* 0x000fe400078e0016 */
[----:B------:R-:W-:-:S05]  /*190a0*/  IMAD.MOV.U32 R9, RZ, RZ, R23 ;  /* 0x000000ffff097224 */ /* 0x000fca00078e0017 */
[----:B------:R-:W1:Y:S08]  /*190b0*/  LDC R10, c[0x0][0x630] ;  /* 0x00018c00ff0a7b82 */ /* 0x000e700000000800 */
[----:B------:R-:W2:Y:S01]  /*190c0*/  LDC.64 R16, c[0x0][0x620] ;  /* 0x00018800ff107b82 */ /* 0x000ea20000000a00 */
[----:B0-----:R-:W-:-:S04]  /*190d0*/  ISETP.NE.U32.AND P0, PT, R14, RZ, PT ;  /* 0x000000ff0e00720c */ /* 0x001fc80003f05070 */
[----:B------:R-:W-:-:S13]  /*190e0*/  ISETP.NE.AND.EX P0, PT, R15, RZ, PT, P0 ;  /* 0x000000ff0f00720c */ /* 0x000fda0003f05300 */
[----:B-12---:R-:W-:Y:S05]  /*190f0*/  @!P0 BRA `(.L_x_395) ;  /* 0x0000000000288947 */ /* 0x006fea0003800000 */
[----:B------:R-:W0:Y:S02]  /*19100*/  LDC R4, c[0x0][0x634] ;  /* 0x00018d00ff047b82 */ /* 0x000e240000000800 */
        /* <DEDUP_REMOVED lines=9> */
.L_x_395:
[----:B------:R-:W0:Y:S01]  /*191a0*/  LDC.64 R20, c[0x0][0x640] ;  /* 0x00019000ff147b82 */ /* 0x000e220000000a00 */
[-CC-:B------:R-:W-:Y:S02]  /*191b0*/  SHF.R.U64 R14, R8, R10.reuse, R9.reuse ;  /* 0x0000000a080e7219 */ /* 0x180fe40000001209 */
[----:B------:R-:W-:Y:S02]  /*191c0*/  SHF.R.U32.HI R4, RZ, R10, R9 ;  /* 0x0000000aff047219 */ /* 0x000fe40000011609 */
[----:B------:R-:W-:-:S03]  /*191d0*/  IADD3 R7, P0, RZ, -R14, RZ ;  /* 0x8000000eff077210 */ /* 0x000fc60007f1e0ff */
[----:B------:R-:W1:Y:S02]  /*191e0*/  LDC R8, c[0x0][0x618] ;  /* 0x00018600ff087b82 */ /* 0x000e640000000800 */
[----:B------:R-:W-:Y:S02]  /*191f0*/  IMAD.X R5, RZ, RZ, ~R4, P0 ;  /* 0x000000ffff057224 */ /* 0x000fe400000e0e04 */
[----:B------:R-:W-:Y:S02]  /*19200*/  IMAD.MOV.U32 R4, RZ, RZ, R22 ;  /* 0x000000ffff047224 */ /* 0x000fe400078e0016 */
[-C--:B------:R-:W-:Y:S02]  /*19210*/  IMAD R6, R5, R16.reuse, RZ ;  /* 0x0000001005067224 */ /* 0x080fe400078e02ff */
[----:B------:R-:W2:Y:S01]  /*19220*/  LDC R18, c[0x0][0x608] ;  /* 0x00018200ff127b82 */ /* 0x000ea20000000800 */
[----:B------:R-:W-:Y:S02]  /*19230*/  IMAD.MOV.U32 R5, RZ, RZ, R23 ;  /* 0x000000ffff057224 */ /* 0x000fe400078e0017 */
[----:B------:R-:W-:-:S05]  /*19240*/  IMAD.WIDE.U32 R4, R7, R16, R4 ;  /* 0x0000001007047225 */ /* 0x000fca00078e0004 */
[----:B------:R-:W3:Y:S01]  /*19250*/  LDC R19, c[0x0][0x658] ;  /* 0x00019600ff137b82 */ /* 0x000ee20000000800 */
[----:B------:R-:W-:Y:S01]  /*19260*/  IMAD R7, R7, R17, R6 ;  /* 0x0000001107077224 */ /* 0x000fe200078e0206 */
[----:B0-----:R-:W-:Y:S01]  /*19270*/  ISETP.NE.U32.AND P0, PT, R20, RZ, PT ;  /* 0x000000ff1400720c */ /* 0x001fe20003f05070 */
[----:B------:R-:W-:Y:S02]  /*19280*/  IMAD.MOV.U32 R6, RZ, RZ, -0x1 ;  /* 0xffffffffff067424 */ /* 0x000fe400078e00ff */
[----:B------:R-:W-:Y:S01]  /*19290*/  IMAD.IADD R5, R5, 0x1, R7 ;  /* 0x0000000105057824 */ /* 0x000fe200078e0207 */
[----:B------:R-:W-:Y:S02]  /*192a0*/  ISETP.NE.AND.EX P0, PT, R21, RZ, PT, P0 ;  /* 0x000000ff1500720c */ /* 0x000fe40003f05300 */
[----:B------:R-:W0:Y:S02]  /*192b0*/  LDC R17, c[0x0][0x600] ;  /* 0x00018000ff117b82 */ /* 0x000e240000000800 */
[----:B-1----:R-:W-:-:S02]  /*192c0*/  SHF.R.U64 R10, R4, R8, R5 ;  /* 0x00000008040a7219 */ /* 0x002fc40000001205 */
[----:B------:R-:W-:-:S04]  /*192d0*/  SHF.R.U32.HI R5, RZ, R8, R5 ;  /* 0x00000008ff057219 */ /* 0x000fc80000011605 */
[----:B------:R-:W1:Y:S01]  /*192e0*/  LDC R22, c[0x0][0x648] ;  /* 0x00019200ff167b82 */ /* 0x000e620000000800 */
[-CC-:B--2---:R-:W-:Y:S02]  /*192f0*/  SHF.R.U64 R15, R10, R18.reuse, R5.reuse ;  /* 0x000000120a0f7219 */ /* 0x184fe40000001205 */
[----:B------:R-:W-:Y:S01]  /*19300*/  SHF.R.U32.HI R4, RZ, R18, R5 ;  /* 0x00000012ff047219 */ /* 0x000fe20000011605 */
[----:B------:R-:W-:-:S04]  /*19310*/  IMAD.MOV.U32 R18, RZ, RZ, 0x1 ;  /* 0x00000001ff127424 */ /* 0x000fc800078e00ff */
[----:B------:R-:W2:Y:S01]  /*19320*/  LDC R23, c[0x0][0x638] ;  /* 0x00018e00ff177b82 */ /* 0x000ea20000000800 */
[-CC-:B---3--:R-:W-:Y:S02]  /*19330*/  SHF.R.U64 R16, R15, R19.reuse, R4.reuse ;  /* 0x000000130f107219 */ /* 0x188fe40000001204 */
[-C--:B------:R-:W-:Y:S02]  /*19340*/  SHF.L.U32 R6, R6, R19.reuse, RZ ;  /* 0x0000001306067219 */ /* 0x080fe400000006ff */
[----:B------:R-:W-:Y:S01]  /*19350*/  SHF.R.U32.HI R5, RZ, R19, R4 ;  /* 0x00000013ff057219 */ /* 0x000fe20000011604 */
[----:B------:R-:W-:Y:S01]  /*19360*/  IMAD.MOV.U32 R4, RZ, RZ, R16 ;  /* 0x000000ffff047224 */ /* 0x000fe200078e0010 */
[----:B------:R-:W-:Y:S01]  /*19370*/  LOP3.LUT R24, RZ, R6, RZ, 0x33, !PT ;  /* 0x00000006ff187212 */ /* 0x000fe200078e33ff */
[----:B------:R-:W3:Y:S01]  /*19380*/  LDC R25, c[0x0][0x610] ;  /* 0x00018400ff197b82 */ /* 0x000ee20000000800 */
[----:B------:R-:W-:Y:S05]  /*19390*/  @!P0 BRA `(.L_x_396) ;  /* 0x0000000000288947 */ /* 0x000fea0003800000 */
        /* <DEDUP_REMOVED lines=10> */
.L_x_396:
[----:B-1----:R-:W-:Y:S01]  /*19440*/  SHF.R.U64 R4, R4, R22, R5 ;  /* 0x0000001604047219 */ /* 0x002fe20000001205 */
[----:B0-----:R-:W-:Y:S01]  /*19450*/  VIADD R7, R17, 0xffffffff ;  /* 0xffffffff11077836 */ /* 0x001fe20000000000 */
[----:B------:R-:W-:Y:S01]  /*19460*/  SHF.L.U32 R18, R18, R19, RZ ;  /* 0x0000001312127219 */ /* 0x000fe200000006ff */
[----:B------:R-:W-:Y:S01]  /*19470*/  @P4 IMAD R0, R11, R12, R2 ;  /* 0x0000000c0b004224 */ /* 0x000fe200078e0202 */
[----:B------:R-:W-:Y:S01]  /*19480*/  LOP3.LUT R3, R15, R24, RZ, 0xc0, !PT ;  /* 0x000000180f037212 */ /* 0x000fe200078ec0ff */
[----:B------:R-:W-:Y:S01]  /*19490*/  IMAD.MOV R5, RZ, RZ, -R4 ;  /* 0x000000ffff057224 */ /* 0x000fe200078e0a04 */
[----:B------:R-:W-:Y:S01]  /*194a0*/  LOP3.LUT R7, R10, R7, RZ, 0xc0, !PT ;  /* 0x000000070a077212 */ /* 0x000fe200078ec0ff */
[----:B------:R-:W-:Y:S02]  /*194b0*/  IMAD.MOV.U32 R6, RZ, RZ, R14 ;  /* 0x000000ffff067224 */ /* 0x000fe400078e000e */
[----:B------:R-:W-:Y:S02]  /*194c0*/  IMAD R3, R18, R4, R3 ;  /* 0x0000000412037224 */ /* 0x000fe400078e0203 */
[----:B--2---:R-:W-:-:S02]  /*194d0*/  IMAD R2, R5, R23, R16 ;  /* 0x0000001705027224 */ /* 0x004fc400078e0210 */
[----:B---3--:R-:W-:Y:S02]  /*194e0*/  IMAD R0, R3, R25, R0 ;  /* 0x0000001903007224 */ /* 0x008fe400078e0200 */
[----:B------:R-:W-:Y:S02]  /*194f0*/  IMAD R5, R2, R17, R7 ;  /* 0x0000001102057224 */ /* 0x000fe400078e0207 */
[----:B------:R-:W-:-:S03]  /*19500*/  IMAD.MOV.U32 R4, RZ, RZ, 0x1 ;  /* 0x00000001ff047424 */ /* 0x000fc600078e00ff */
[----:B------:R-:W-:Y:S02]  /*19510*/  SEL R7, R5, R0, !P4 ;  /* 0x0000000005077207 */ /* 0x000fe40006000000 */
[----:B------:R-:W-:-:S07]  /*19520*/  SEL R5, R0, R5, !P4 ;  /* 0x0000000500057207 */ /* 0x000fce0006000000 */
.L_x_394:
[----:B------:R-:W-:-:S08]  /*19530*/  NOP ;  /* 0x0000000000007918 */ /* 0x000fd00000000000 */
[----:B0-----:R-:W0:-:S00]  /*19540*/  USETMAXREG.DEALLOC.CTAPOOL 0x28 ;  /* 0x00000028000079c8 */ /* 0x001e0000080e0500 */
[----:B------:R-:W-:-:S13]  /*19550*/  ISETP.NE.AND P0, PT, RZ, UR8, PT ;  /* 0x00000008ff007c0c */ /* 0x000fda000bf05270 */
[----:B------:R-:W-:Y:S05]  /*19560*/  @P0 EXIT ;  /* 0x000000000000094d */ /* 0x000fea0003800000 */
[----:B0-----:R-:W-:Y:S01]  /*19570*/  LOP3.LUT P0, RZ, R4, 0xff, RZ, 0xc0, !PT ;  /* 0x000000ff04ff7812 */ /* 0x001fe2000780c0ff */
[----:B------:R-:W-:Y:S02]  /*19580*/  IMAD.MOV.U32 R13, RZ, RZ, 0x1 ;  /* 0x00000001ff0d7424 */ /* 0x000fe400078e00ff */
[----:B------:R-:W-:-:S10]  /*19590*/  IMAD.MOV.U32 R12, RZ, RZ, RZ ;  /* 0x000000ffff0c7224 */ /* 0x000fd400078e00ff */
[----:B------:R-:W-:Y:S05]  /*195a0*/  @!P0 BRA `(.L_x_397) ;  /* 0x0000000c005c8947 */ /* 0x000fea0003800000 */
[----:B------:R-:W2:Y:S01]  /*195b0*/  LDL R0, [R1+0x1fc] ;  /* 0x0001fc0001007983 */ /* 0x000ea20000100800 */
[----:B------:R-:W-:Y:S01]  /*195c0*/  ULDC UR5, c[0x0][0x658] ;  /* 0x0001960000057ab9 */ /* 0x000fe20000000800 */
[----:B------:R-:W-:Y:S01]  /*195d0*/  UMOV UR7, 0xffffffff ;  /* 0xffffffff00077882 */ /* 0x000fe20000000000 */
[----:B------:R-:W-:Y:S01]  /*195e0*/  ULDC UR6, c[0x0][0xc] ;  /* 0x0000030000067ab9 */ /* 0x000fe20000000800 */
[----:B------:R-:W0:Y:S01]  /*195f0*/  S2R R10, SR_CgaCtaId ;  /* 0x00000000000a7919 */ /* 0x000e220000008800 */
[----:B------:R-:W-:Y:S01]  /*19600*/  UMOV UR8, 0x1 ;  /* 0x0000000100087882 */ /* 0x000fe20000000000 */
[----:B------:R-:W-:Y:S01]  /*19610*/  BSSY B0, `(.L_x_397) ;  /* 0x00000d0000007945 */ /* 0x000fe20003800000 */
[----:B------:R-:W-:Y:S01]  /*19620*/  IMAD.MOV.U32 R9, RZ, RZ, 0x1 ;  /* 0x00000001ff097424 */ /* 0x000fe200078e00ff */
[----:B------:R-:W-:Y:S01]  /*19630*/  ULDC UR4, c[0x0][0x600] ;  /* 0x0001800000047ab9 */ /* 0x000fe20000000800 */
[----:B------:R-:W-:Y:S01]  /*19640*/  IMAD.MOV.U32 R13, RZ, RZ, 0x1 ;  /* 0x00000001ff0d7424 */ /* 0x000fe200078e00ff */
[----:B------:R-:W-:Y:S01]  /*19650*/  UIADD3 UR4, UR4, -0x1, URZ ;  /* 0xffffffff04047890 */ /* 0x000fe2000fffe03f */
[----:B------:R-:W-:Y:S01]  /*19660*/  IMAD.MOV.U32 R12, RZ, RZ, RZ ;  /* 0x000000ffff0c7224 */ /* 0x000fe200078e00ff */
[----:B------:R-:W-:Y:S01]  /*19670*/  ULDC.64 UR22, c[0x0][0x198] ;  /* 0x0000660000167ab9 */ /* 0x000fe20000000a00 */
[----:B0-----:R-:W-:-:S02]  /*19680*/  LOP3.LUT R10, R10, 0x1, RZ, 0xc0, !PT ;  /* 0x000000010a0a7812 */ /* 0x001fc400078ec0ff */
[----:B--2---:R-:W-:Y:S02]  /*19690*/  R2UR UR9, R0 ;  /* 0x00000000000972ca */ /* 0x004fe400000e0000 */
[----:B------:R-:W0:Y:S11]  /*196a0*/  LDC R0, c[0x0][0x28c] ;  /* 0x0000a300ff007b82 */ /* 0x000e360000000800 */
[----:B------:R-:W-:-:S02]  /*196b0*/  ULOP3.LUT UR24, UR9, 0x2, URZ, 0xfc, !UPT ;  /* 0x0000000209187892 */ /* 0x000fc4000f8efc3f */
[----:B------:R-:W-:Y:S02]  /*196c0*/  USHF.L.U32 UR9, UR7, UR5, URZ ;  /* 0x0000000507097299 */ /* 0x000fe4000800063f */
[----:B------:R-:W-:Y:S01]  /*196d0*/  USHF.L.U32 UR5, UR8, UR5, URZ ;  /* 0x0000000508057299 */ /* 0x000fe2000800063f */
[----:B------:R-:W-:Y:S02]  /*196e0*/  ULDC UR7, c[0x0][0x10] ;  /* 0x0000040000077ab9 */ /* 0x000fe40000000800 */
[----:B------:R-:W-:Y:S01]  /*196f0*/  ULDC UR8, c[0x0][0x14] ;  /* 0x0000050000087ab9 */ /* 0x000fe20000000800 */
[----:B------:R-:W-:Y:S02]  /*19700*/  UIMAD.WIDE.U32 UR6, UR6, UR7, URZ ;  /* 0x00000007060672a5 */ /* 0x000fe4000f8e003f */
[----:B------:R-:W-:Y:S02]  /*19710*/  ULOP3.LUT UR18, URZ, UR9, URZ, 0x33, !UPT ;  /* 0x000000093f127292 */ /* 0x000fe4000f8e333f */
[----:B------:R-:W-:Y:S01]  /*19720*/  UIMAD.WIDE.U32 UR20, UR6, UR8, URZ ;  /* 0x00000008061472a5 */ /* 0x000fe2000f8e003f */
[----:B0-----:R-:W-:Y:S01]  /*19730*/  VIADD R0, R0, 0x7f ;  /* 0x0000007f00007836 */ /* 0x001fe20000000000 */
[----:B------:R-:W-:-:S04]  /*19740*/  UIMAD UR13, UR7, UR8, URZ ;  /* 0x00000008070d72a4 */ /* 0x000fc8000f8e023f */
[----:B------:R-:W-:Y:S01]  /*19750*/  SHF.R.S32.HI R3, RZ, 0x1f, R0 ;  /* 0x0000001fff037819 */ /* 0x000fe20000011400 */
[----:B------:R-:W-:-:S03]  /*19760*/  UIADD3 UR13, UR21, UR13, URZ ;  /* 0x0000000d150d7290 */ /* 0x000fc6000fffe03f */
[----:B------:R-:W-:-:S04]  /*19770*/  LEA.HI R3, R3, R0, RZ, 0x7 ;  /* 0x0000000003037211 */ /* 0x000fc800078f38ff */
[----:B------:R-:W-:-:S05]  /*19780*/  SHF.R.S32.HI R11, RZ, 0x7, R3 ;  /* 0x00000007ff0b7819 */ /* 0x000fca0000011403 */
[----:B------:R-:W-:-:S07]  /*19790*/  VIADD R8, R11, 0x1 ;  /* 0x000000010b087836 */ /* 0x000fce0000000000 */
.L_x_408:
[----:B------:R-:W-:-:S03]  /*197a0*/  UMOV UR6, 0xffffffff ;  /* 0xffffffff00067882 */ /* 0x000fc60000000000 */
[----:B------:R-:W-:Y:S05]  /*197b0*/  BRA.DIV UR6, `(.L_x_398) ;  /* 0x0000000e06dc7947 */ /* 0x000fea000b800000 */
[----:B------:R-:W-:-:S13]  /*197c0*/  ELECT P0, URZ, PT ;  /* 0x00000000003f782f */ /* 0x000fda0003800000 */
.L_x_419:
[----:B------:R-:W0:Y:S01]  /*197d0*/  LDC R0, c[0x0][0x28c] ;  /* 0x0000a300ff007b82 */ /* 0x000e220000000800 */
[----:B------:R-:W-:Y:S01]  /*197e0*/  BSSY B1, `(.L_x_399) ;  /* 0x000003b000017945 */ /* 0x000fe20003800000 */
[----:B0-----:R-:W-:-:S13]  /*197f0*/  ISETP.LT.OR P0, PT, R0, 0x1, !P0 ;  /* 0x000000010000780c */ /* 0x001fda0004701670 */
[----:B------:R-:W-:Y:S05]  /*19800*/  @P0 BRA `(.L_x_400) ;  /* 0x0000000000e00947 */ /* 0x000fea0003800000 */
[----:B------:R-:W-:Y:S02]  /*19810*/  IMAD R7, R7, 0x2, R10 ;  /* 0x0000000207077824 */ /* 0x000fe400078e020a */
[----:B------:R-:W-:Y:S02]  /*19820*/  IMAD R14, R5, 0xc0, RZ ;  /* 0x000000c0050e7824 */ /* 0x000fe400078e02ff */
[----:B------:R-:W-:Y:S02]  /*19830*/  IMAD.MOV.U32 R17, RZ, RZ, RZ ;  /* 0x000000ffff117224 */ /* 0x000fe400078e00ff */
[----:B------:R-:W-:Y:S02]  /*19840*/  IMAD.MOV.U32 R0, RZ, RZ, R8 ;  /* 0x000000ffff007224 */ /* 0x000fe400078e0008 */
[----:B------:R-:W-:Y:S02]  /*19850*/  IMAD.MOV.U32 R2, RZ, RZ, R13 ;  /* 0x000000ffff027224 */ /* 0x000fe400078e000d */
[----:B------:R-:W-:-:S02]  /*19860*/  IMAD.MOV.U32 R3, RZ, RZ, R12 ;  /* 0x000000ffff037224 */ /* 0x000fc400078e000c */
[----:B------:R-:W-:-:S07]  /*19870*/  IMAD R7, R7, 0x58, RZ ;  /* 0x0000005807077824 */ /* 0x000fce00078e02ff */
.L_x_403:
[----:B------:R-:W0:Y:S01]  /*19880*/  S2R R5, SR_CgaCtaId ;  /* 0x0000000000057919 */ /* 0x000e220000008800 */
[----:B------:R-:W-:Y:S01]  /*19890*/  MOV R4, 0x400 ;  /* 0x0000040000047802 */ /* 0x000fe20000000f00 */
[----:B------:R-:W1:Y:S03]  /*198a0*/  S2R R18, SR_TID.X ;  /* 0x0000000000127919 */ /* 0x000e660000002100 */
[----:B0-----:R-:W-:Y:S02]  /*198b0*/  LEA R16, R5, R4, 0x18 ;  /* 0x0000000405107211 */ /* 0x001fe400078ec0ff */
[----:B------:R-:W-:Y:S02]  /*198c0*/  SHF.L.U32 R4, R2, 0x1f, RZ ;  /* 0x0000001f02047819 */ /* 0x000fe400000006ff */
[----:B-1----:R-:W-:Y:S01]  /*198d0*/  LOP3.LUT P1, RZ, R18, 0x7f, RZ, 0xc0, !PT ;  /* 0x0000007f12ff7812 */ /* 0x002fe2000782c0ff */
[----:B------:R-:W-:-:S04]  /*198e0*/  IMAD R15, R3, 0x8, R16 ;  /* 0x00000008030f7824 */ /* 0x000fc800078e0210 */
[----:B------:R-:W0:Y:S08]  /*198f0*/  SYNCS.PHASECHK.TRANS64.TRYWAIT P0, [R15+URZ+0x20], R4 ;  /* 0x000020040f0075a7 */ /* 0x000e30000800017f */
[----:B------:R-:W1:Y:S01]  /*19900*/  @!P1 LDC R5, c[0x0][0x500] ;  /* 0x00014000ff059b82 */ /* 0x000e620000000800 */
[----:B0-----:R-:W-:Y:S05]  /*19910*/  @!P0 BRA `(.L_x_401) ;  /* 0x0000000c00a48947 */ /* 0x001fea0003800000 */
.L_x_420:
[----:B------:R-:W-:Y:S01]  /*19920*/  UPRMT UR6, UR24, 0x9910, URZ ;  /* 0x0000991018067896 */ /* 0x000fe2000800003f */
[----:B-1----:R1:W-:Y:S03]  /*19930*/  @!P1 SYNCS.ARRIVE.TRANS64 RZ, [R15+URZ], R5 ;  /* 0x000000050fff99a7 */ /* 0x0023e6000800003f */
[----:B------:R-:W-:-:S06]  /*19940*/  UISETP.NE.AND UP0, UPT, UR6, 0x2, UPT ;  /* 0x000000020600788c */ /* 0x000fcc000bf05270 */
[----:B------:R-:W-:-:S13]  /*19950*/  PLOP3.LUT P0, PT, PT, PT, UP0, 0x80, 0x0 ;  /* 0x000000000000781c */ /* 0x000fda0003f0f008 */
[----:B-1----:R-:W-:Y:S05]  /*19960*/  @P0 BRA `(.L_x_402) ;  /* 0x0000000000040947 */ /* 0x002fea0003800000 */
[----:B------:R-:W-:Y:S01]  /*19970*/  BPT.TRAP 0x1 ;  /* 0x000000040000795c */ /* 0x000fe20000300000 */
.L_x_402:
[----:B0-----:R-:W-:Y:S01]  /*19980*/  IMAD R4, R3, 0x2, R10 ;  /* 0x0000000203047824 */ /* 0x001fe200078e020a */
[----:B------:R-:W-:Y:S01]  /*19990*/  R2UR UR9, R15 ;  /* 0x000000000f0972ca */ /* 0x000fe200000e0000 */
[--C-:B------:R-:W-:Y:S01]  /*199a0*/  IMAD R5, R3, 0x6000, R16.reuse ;  /* 0x0000600003057824 */ /* 0x100fe200078e0210 */
[----:B------:R-:W-:Y:S01]  /*199b0*/  UIADD3 UR6, UP0, UR22, 0xf0, URZ ;  /* 0x000000f016067890 */ /* 0x000fe2000ff1e03f */
[----:B------:R-:W-:Y:S01]  /*199c0*/  IMAD R4, R4, 0x2c00, R16 ;  /* 0x00002c0004047824 */ /* 0x000fe200078e0210 */
[----:B------:R-:W-:Y:S01]  /*199d0*/  R2UR UR11, R14 ;  /* 0x000000000e0b72ca */ /* 0x000fe200000e0000 */
[----:B------:R-:W-:Y:S01]  /*199e0*/  VIADD R0, R0, 0xffffffff ;  /* 0xffffffff00007836 */ /* 0x000fe20000000000 */
[----:B------:R-:W-:Y:S01]  /*199f0*/  R2UR UR7, R5 ;  /* 0x00000000050772ca */ /* 0x000fe200000e0000 */
[----:B------:R-:W-:Y:S01]  /*19a00*/  UIADD3 UR26, UP1, UR22, 0x1f0, URZ ;  /* 0x000001f0161a7890 */ /* 0x000fe2000ff3e03f */
[----:B------:R-:W-:Y:S01]  /*19a10*/  R2UR UR8, R4 ;  /* 0x00000000040872ca */ /* 0x000fe200000e0000 */
[----:B------:R-:W-:Y:S01]  /*19a20*/  VIADD R3, R3, 0x1 ;  /* 0x0000000103037836 */ /* 0x000fe20000000000 */
[----:B------:R-:W-:Y:S01]  /*19a30*/  R2UR UR10, R17 ;  /* 0x00000000110a72ca */ /* 0x000fe200000e0000 */
[----:B------:R-:W-:Y:S01]  /*19a40*/  UIADD3.X UR27, URZ, UR23, URZ, UP1, !UPT ;  /* 0x000000173f1b7290 */ /* 0x000fe20008ffe43f */
[----:B------:R-:W-:Y:S01]  /*19a50*/  R2UR UR12, R6 ;  /* 0x00000000060c72ca */ /* 0x000fe200000e0000 */
[----:B------:R-:W-:Y:S01]  /*19a60*/  UMOV UR14, 0x0 ;  /* 0x00000000000e7882 */ /* 0x000fe20000000000 */
[----:B------:R-:W-:Y:S01]  /*19a70*/  R2UR UR19, R7 ;  /* 0x00000000071372ca */ /* 0x000fe200000e0000 */
[----:B------:R-:W-:Y:S01]  /*19a80*/  UMOV UR15, 0x10000000 ;  /* 0x10000000000f7882 */ /* 0x000fe20000000000 */
[----:B------:R-:W-:Y:S01]  /*19a90*/  ISETP.GT.AND P1, PT, R0, 0x1, PT ;  /* 0x000000010000780c */ /* 0x000fe20003f24270 */
[----:B------:R-:W-:Y:S01]  /*19aa0*/  UMOV UR25, 0x30000 ;  /* 0x0003000000197882 */ /* 0x000fe20000000000 */
[----:B------:R-:W-:Y:S01]  /*19ab0*/  ISETP.NE.AND P0, PT, R3, 0x4, PT ;  /* 0x000000040300780c */ /* 0x000fe20003f05270 */
[----:B------:R-:W-:Y:S01]  /*19ac0*/  UIADD3 UR16, UR7, 0x100, URZ ;  /* 0x0000010007107890 */ /* 0x000fe2000fffe03f */
[----:B------:R-:W-:Y:S01]  /*19ad0*/  VIADD R17, R17, 0x80 ;  /* 0x0000008011117836 */ /* 0x000fe20000000000 */
[----:B------:R-:W-:Y:S01]  /*19ae0*/  UIADD3.X UR7, URZ, UR23, URZ, UP0, !UPT ;  /* 0x000000173f077290 */ /* 0x000fe200087fe43f */
[----:B------:R-:W-:Y:S01]  /*19af0*/  SEL R5, RZ, 0x1, P0 ;  /* 0x00000001ff057807 */ /* 0x000fe20000000000 */
[----:B------:R-:W-:Y:S01]  /*19b00*/  UIADD3 UR17, UR8, 0x18100, URZ ;  /* 0x0001810008117890 */ /* 0x000fe2000fffe03f */
[----:B------:R-:W-:-:S02]  /*19b10*/  SEL R3, R3, RZ, P0 ;  /* 0x000000ff03037207 */ /* 0x000fc40000000000 */
[----:B------:R-:W-:Y:S01]  /*19b20*/  UMOV UR8, UR16 ;  /* 0x0000001000087c82 */ /* 0x000fe20008000000 */
[----:B------:R-:W-:-:S03]  /*19b30*/  LOP3.LUT R2, R2, R5, RZ, 0x3c, !PT ;  /* 0x0000000502027212 */ /* 0x000fc600078e3cff */
[----:B------:R0:W-:Y:S02]  /*19b40*/  UTMALDG.3D [UR8], [UR6], desc[UR14] ;  /* 0x00000e08060075b4 */ /* 0x0001e40008011000 */
[----:B0-----:R-:W-:Y:S01]  /*19b50*/  UMOV UR8, UR17 ;  /* 0x0000001100087c82 */ /* 0x001fe20008000000 */
[----:B------:R-:W-:Y:S02]  /*19b60*/  UMOV UR11, UR19 ;  /* 0x00000013000b7c82 */ /* 0x000fe40008000000 */
[----:B------:R0:W-:Y:S02]  /*19b70*/  UTMALDG.3D.MULTICAST [UR8], [UR26], UR25, desc[UR14] ;  /* 0x00000e081a0073b4 */ /* 0x0001e40008011819 */
[----:B0-----:R-:W-:Y:S05]  /*19b80*/  @P1 BRA `(.L_x_403) ;  /* 0xfffffffc003c1947 */ /* 0x001fea000383ffff */
.L_x_400:
[----:B------:R-:W-:Y:S05]  /*19b90*/  BSYNC B1 ;  /* 0x0000000000017941 */ /* 0x000fea0003800000 */
.L_x_399:
[----:B------:R-:W2:Y:S01]  /*19ba0*/  LDL.LU R18, [R1+0x200] ;  /* 0x0002000001127983 */ /* 0x000ea20000300800 */
[----:B------:R-:W-:Y:S01]  /*19bb0*/  LOP3.LUT P1, RZ, R9, 0xff, RZ, 0xc0, !PT ;  /* 0x000000ff09ff7812 */ /* 0x000fe2000782c0ff */
[----:B------:R-:W-:Y:S01]  /*19bc0*/  IMAD.IADD R12, R11, 0x1, R12 ;  /* 0x000000010b0c7824 */ /* 0x000fe200078e020c */
[----:B------:R-:W-:Y:S01]  /*19bd0*/  ULDC.64 UR6, c[0x0][0x650] ;  /* 0x0001940000067ab9 */ /* 0x000fe20000000a00 */
[----:B------:R-:W3:Y:S01]  /*19be0*/  LDL.LU R16, [R1+0x208] ;  /* 0x0002080001107983 */ /* 0x000ee20000300800 */
[----:B------:R-:W-:Y:S01]  /*19bf0*/  BSSY B1, `(.L_x_404) ;  /* 0x000006f000017945 */ /* 0x000fe20003800000 */
[----:B------:R-:W-:Y:S01]  /*19c00*/  IMAD.MOV.U32 R5, RZ, RZ, -0x1 ;  /* 0xffffffffff057424 */ /* 0x000fe200078e00ff */
[----:B------:R-:W-:Y:S01]  /*19c10*/  SHF.R.U32.HI R0, RZ, 0x2, R12 ;  /* 0x00000002ff007819 */ /* 0x000fe2000001160c */
[----:B------:R-:W-:Y:S01]  /*19c20*/  IMAD.MOV.U32 R7, RZ, RZ, -0x1 ;  /* 0xffffffffff077424 */ /* 0x000fe200078e00ff */
[----:B------:R-:W-:Y:S01]  /*19c30*/  ISETP.GT.U32.AND P0, PT, R12, 0x3, PT ;  /* 0x000000030c00780c */ /* 0x000fe20003f04070 */
[----:B------:R-:W-:Y:S01]  /*19c40*/  IMAD.MOV.U32 R6, RZ, RZ, -0x1 ;  /* 0xffffffffff067424 */ /* 0x000fe200078e00ff */
[----:B------:R-:W-:-:S02]  /*19c50*/  LOP3.LUT R0, R0, 0x1, RZ, 0xc0, !PT ;  /* 0x0000000100007812 */ /* 0x000fc400078ec0ff */
[----:B------:R-:W-:Y:S01]  /*19c60*/  ISETP.LT.U32.AND P0, PT, R11, 0x4, P0 ;  /* 0x000000040b00780c */ /* 0x000fe20000701070 */
[----:B------:R-:W0:Y:S01]  /*19c70*/  @P1 S2R R3, SR_CgaCtaId ;  /* 0x0000000000031919 */ /* 0x000e220000008800 */
[----:B------:R-:W-:Y:S02]  /*19c80*/  @P1 MOV R2, 0x400 ;  /* 0x0000040000021802 */ /* 0x000fe40000000f00 */
[----:B------:R-:W-:Y:S02]  /*19c90*/  LOP3.LUT R12, R12, 0x3, RZ, 0xc0, !PT ;  /* 0x000000030c0c7812 */ /* 0x000fe400078ec0ff */
[----:B------:R-:W-:Y:S02]  /*19ca0*/  PRMT R9, RZ, 0x7610, R9 ;  /* 0x00007610ff097816 */ /* 0x000fe40000000009 */
[----:B0-----:R-:W-:-:S04]  /*19cb0*/  @P1 LEA R2, R3, R2, 0x18 ;  /* 0x0000000203021211 */ /* 0x001fc800078ec0ff */
[----:B------:R0:W-:Y:S01]  /*19cc0*/  @P1 SYNCS.ARRIVE.TRANS64.A1T0 RZ, [R2+URZ+0x58], RZ ;  /* 0x000058ff02ff19a7 */ /* 0x0001e2000810003f */
[----:B------:R-:W-:Y:S02]  /*19cd0*/  ISETP.NE.U32.AND P1, PT, R0, 0x1, PT ;  /* 0x000000010000780c */ /* 0x000fe40003f25070 */
[----:B------:R-:W-:Y:S02]  /*19ce0*/  SEL R0, RZ, 0x1, !P0 ;  /* 0x00000001ff007807 */ /* 0x000fe40004000000 */
[----:B------:R-:W-:-:S04]  /*19cf0*/  ISETP.GT.U32.AND P1, PT, R11, 0x3, !P1 ;  /* 0x000000030b00780c */ /* 0x000fc80004f24070 */
[----:B0-----:R-:W-:-:S04]  /*19d00*/  SEL R2, RZ, 0x1, !P1 ;  /* 0x00000001ff027807 */ /* 0x001fc80004800000 */
[--C-:B------:R-:W-:Y:S02]  /*19d10*/  LOP3.LUT R13, R2, R13, R0.reuse, 0x96, !PT ;  /* 0x0000000d020d7212 */ /* 0x100fe400078e9600 */
[----:B------:R-:W-:Y:S02]  /*19d20*/  PRMT R0, RZ, 0x7610, R0 ;  /* 0x00007610ff007816 */ /* 0x000fe40000000000 */
[----:B---3--:R-:W-:-:S04]  /*19d30*/  IADD3 R16, P2, R16, UR20, RZ ;  /* 0x0000001410107c10 */ /* 0x008fc8000ff5e0ff */
[----:B--2---:R-:W-:Y:S01]  /*19d40*/  IADD3.X R18, R18, UR13, RZ, P2, !PT ;  /* 0x0000000d12127c10 */ /* 0x004fe200097fe4ff */
[----:B------:R0:W-:Y:S01]  /*19d50*/  STL [R1+0x208], R16 ;  /* 0x0002081001007387 */ /* 0x0001e20000100800 */
[----:B------:R-:W-:-:S03]  /*19d60*/  ISETP.GE.U32.AND P2, PT, R16, UR6, PT ;  /* 0x0000000610007c0c */ /* 0x000fc6000bf46070 */
[----:B------:R0:W-:Y:S01]  /*19d70*/  STL [R1+0x200], R18 ;  /* 0x0002001201007387 */ /* 0x0001e20000100800 */
[----:B------:R-:W-:-:S13]  /*19d80*/  ISETP.GE.U32.AND.EX P0, PT, R18, UR7, PT, P2 ;  /* 0x0000000712007c0c */ /* 0x000fda000bf06120 */
[----:B0-----:R-:W-:Y:S05]  /*19d90*/  @P0 BRA `(.L_x_405) ;  /* 0x0000000400500947 */ /* 0x001fea0003800000 */
[----:B------:R-:W-:Y:S01]  /*19da0*/  ULDC.64 UR6, c[0x0][0x628] ;  /* 0x00018a0000067ab9 */ /* 0x000fe20000000a00 */
[----:B------:R-:W0:Y:S01]  /*19db0*/  S2R R14, SR_CTAID.X ;  /* 0x00000000000e7919 */ /* 0x000e220000002500 */
[----:B------:R-:W-:Y:S01]  /*19dc0*/  ISETP.NE.U32.AND P0, PT, RZ, UR6, PT ;  /* 0x00000006ff007c0c */ /* 0x000fe2000bf05070 */
[----:B------:R-:W-:Y:S01]  /*19dd0*/  ULDC UR9, c[0x0][0x630] ;  /* 0x00018c0000097ab9 */ /* 0x000fe20000000800 */
[----:B------:R-:W-:Y:S01]  /*19de0*/  IMAD.MOV.U32 R2, RZ, RZ, R16 ;  /* 0x000000ffff027224 */ /* 0x000fe200078e0010 */
[----:B------:R-:W1:Y:S01]  /*19df0*/  S2R R0, SR_CTAID.Y ;  /* 0x0000000000007919 */ /* 0x000e620000002600 */
[----:B------:R-:W-:Y:S01]  /*19e00*/  ISETP.NE.AND.EX P0, PT, RZ, UR7, PT, P0 ;  /* 0x00000007ff007c0c */ /* 0x000fe2000bf05300 */
[----:B------:R-:W-:-:S12]  /*19e10*/  IMAD.MOV.U32 R3, RZ, RZ, R18 ;  /* 0x000000ffff037224 */ /* 0x000fd800078e0012 */
[----:B------:R-:W-:Y:S05]  /*19e20*/  @!P0 BRA `(.L_x_406) ;  /* 0x0000000000288947 */ /* 0x000fea0003800000 */
[----:B------:R-:W-:Y:S02]  /*19e30*/  ULDC UR8, c[0x0][0x634] ;  /* 0x00018d0000087ab9 */ /* 0x000fe40000000800 */
[----:B------:R-:W-:-:S05]  /*19e40*/  IADD3 R7, P0, R16, UR8, RZ ;  /* 0x0000000810077c10 */ /* 0x000fca000ff1e0ff */
[----:B------:R-:W-:-:S04]  /*19e50*/  IMAD.X R15, RZ, RZ, R18, P0 ;  /* 0x000000ffff0f7224 */ /* 0x000fc800000e0612 */
[----:B------:R-:W-:-:S04]  /*19e60*/  IMAD.WIDE.U32 R4, R15, UR6, RZ ;  /* 0x000000060f047c25 */ /* 0x000fc8000f8e00ff */
[----:B------:R-:W-:-:S04]  /*19e70*/  IMAD.WIDE.U32 R4, P0, R7, UR7, R4 ;  /* 0x0000000707047c25 */ /* 0x000fc8000f800004 */
[----:B------:R-:W-:-:S04]  /*19e80*/  IMAD.WIDE.U32 R6, R7, UR6, RZ ;  /* 0x0000000607067c25 */ /* 0x000fc8000f8e00ff */
[----:B------:R-:W-:Y:S01]  /*19e90*/  IMAD.X R3, RZ, RZ, RZ, P0 ;  /* 0x000000ffff037224 */ /* 0x000fe200000e06ff */
[----:B------:R-:W-:Y:S01]  /*19ea0*/  IADD3 RZ, P0, R7, R4, RZ ;  /* 0x0000000407ff7210 */ /* 0x000fe20007f1e0ff */
[----:B------:R-:W-:-:S04]  /*19eb0*/  IMAD.MOV.U32 R2, RZ, RZ, R5 ;  /* 0x000000ffff027224 */ /* 0x000fc800078e0005 */
[----:B------:R-:W-:-:S08]  /*19ec0*/  IMAD.WIDE.U32.X R2, R15, UR7, R2, P0 ;  /* 0x000000070f027c25 */ /* 0x000fd000080e0402 */
.L_x_406:
[--C-:B------:R-:W-:Y:S01]  /*19ed0*/  SHF.R.U64 R6, R2, UR9, R3.reuse ;  /* 0x0000000902067c19 */ /* 0x100fe20008001203 */
[----:B------:R-:W-:Y:S01]  /*19ee0*/  ULDC.64 UR6, c[0x0][0x620] ;  /* 0x0001880000067ab9 */ /* 0x000fe20000000a00 */
[----:B------:R-:W-:Y:S01]  /*19ef0*/  SHF.R.U32.HI R2, RZ, UR9, R3 ;  /* 0x00000009ff027c19 */ /* 0x000fe20008011603 */
[----:B------:R-:W-:Y:S01]  /*19f00*/  IMAD.MOV.U32 R3, RZ, RZ, R18 ;  /* 0x000000ffff037224 */ /* 0x000fe200078e0012 */
[----:B------:R-:W-:Y:S01]  /*19f10*/  IADD3 R5, P0, RZ, -R6, RZ ;  /* 0x80000006ff057210 */ /* 0x000fe20007f1e0ff */
[----:B------:R-:W2:Y:S01]  /*19f20*/  LDC R21, c[0x0][0x144] ;  /* 0x00005100ff157b82 */ /* 0x000ea20000000800 */
[----:B0-----:R-:W-:Y:S01]  /*19f30*/  I2FP.F32.U32 R7, R14 ;  /* 0x0000000e00077245 */ /* 0x001fe20000201000 */
[----:B------:R-:W-:Y:S01]  /*19f40*/  ULDC.64 UR10, c[0x0][0x640] ;  /* 0x00019000000a7ab9 */ /* 0x000fe20000000a00 */
[----:B------:R-:W-:Y:S01]  /*19f50*/  ULDC UR8, c[0x0][0x608] ;  /* 0x0001820000087ab9 */ /* 0x000fe20000000800 */
[----:B------:R-:W-:Y:S01]  /*19f60*/  IMAD.X R2, RZ, RZ, ~R2, P0 ;  /* 0x000000ffff027224 */ /* 0x000fe200000e0e02 */
[----:B------:R-:W-:-:S03]  /*19f70*/  ISETP.NE.U32.AND P0, PT, RZ, UR10, PT ;  /* 0x0000000aff007c0c */ /* 0x000fc6000bf05070 */
[----:B------:R-:W-:Y:S01]  /*19f80*/  IMAD R4, R2, UR6, RZ ;  /* 0x0000000602047c24 */ /* 0x000fe2000f8e02ff */
[----:B------:R-:W0:Y:S01]  /*19f90*/  LDC R17, c[0x0][0x148] ;  /* 0x00005200ff117b82 */ /* 0x000e220000000800 */
[----:B------:R-:W-:Y:S01]  /*19fa0*/  IMAD.MOV.U32 R2, RZ, RZ, R16 ;  /* 0x000000ffff027224 */ /* 0x000fe200078e0010 */
[----:B------:R-:W-:-:S03]  /*19fb0*/  ISETP.NE.AND.EX P0, PT, RZ, UR11, PT, P0 ;  /* 0x0000000bff007c0c */ /* 0x000fc6000bf05300 */
[----:B------:R-:W-:Y:S01]  /*19fc0*/  IMAD.WIDE.U32 R2, R5, UR6, R2 ;  /* 0x0000000605027c25 */ /* 0x000fe2000f8e0002 */
[----:B------:R-:W-:-:S03]  /*19fd0*/  ULDC UR6, c[0x0][0x150] ;  /* 0x0000540000067ab9 */ /* 0x000fc60000000800 */
[----:B------:R-:W-:Y:S02]  /*19fe0*/  IMAD R5, R5, UR7, R4 ;  /* 0x0000000705057c24 */ /* 0x000fe4000f8e0204 */
[----:B------:R-:W-:Y:S01]  /*19ff0*/  FMUL R4, R7, UR6 ;  /* 0x0000000607047c20 */ /* 0x000fe20008400000 */
[----:B------:R-:W-:Y:S01]  /*1a000*/  ULDC UR6, c[0x0][0x618] ;  /* 0x0001860000067ab9 */ /* 0x000fe20000000800 */
[----:B------:R-:W-:Y:S01]  /*1a010*/  ULDC UR7, c[0x0][0x154] ;  /* 0x0000550000077ab9 */ /* 0x000fe20000000800 */
[----:B------:R-:W-:-:S03]  /*1a020*/  IMAD.IADD R3, R3, 0x1, R5 ;  /* 0x0000000103037824 */ /* 0x000fc600078e0205 */
[----:B------:R-:W3:Y:S02]  /*1a030*/  F2I.U32.TRUNC.NTZ R4, R4 ;  /* 0x0000000400047305 */ /* 0x000ee4000020f000 */
[----:B------:R-:W-:Y:S02]  /*1a040*/  SHF.R.U64 R7, R2, UR6, R3 ;  /* 0x0000000602077c19 */ /* 0x000fe40008001203 */
[----:B-1----:R-:W-:-:S05]  /*1a050*/  I2FP.F32.U32 R2, R0 ;  /* 0x0000000000027245 */ /* 0x002fca0000201000 */
[----:B------:R-:W-:Y:S01]  /*1a060*/  FMUL R18, R2, UR7 ;  /* 0x0000000702127c20 */ /* 0x000fe20008400000 */
[----:B------:R-:W-:Y:S01]  /*1a070*/  SHF.R.U32.HI R2, RZ, UR6, R3 ;  /* 0x00000006ff027c19 */ /* 0x000fe20008011603 */
[----:B------:R-:W-:-:S03]  /*1a080*/  ULDC UR6, c[0x0][0x658] ;  /* 0x0001960000067ab9 */ /* 0x000fc60000000800 */
[--C-:B------:R-:W-:Y:S01]  /*1a090*/  SHF.R.U64 R16, R7, UR8, R2.reuse ;  /* 0x0000000807107c19 */ /* 0x100fe20008001202 */
[----:B------:R-:W1:Y:S01]  /*1a0a0*/  F2I.U32.TRUNC.NTZ R18, R18 ;  /* 0x0000001200127305 */ /* 0x000e62000020f000 */
[----:B------:R-:W-:Y:S01]  /*1a0b0*/  SHF.R.U32.HI R3, RZ, UR8, R2 ;  /* 0x00000008ff037c19 */ /* 0x000fe20008011602 */
[----:B---3--:R-:W-:-:S03]  /*1a0c0*/  IMAD.MOV R4, RZ, RZ, -R4 ;  /* 0x000000ffff047224 */ /* 0x008fc600078e0a04 */
[--C-:B------:R-:W-:Y:S01]  /*1a0d0*/  SHF.R.U64 R15, R16, UR6, R3.reuse ;  /* 0x00000006100f7c19 */ /* 0x100fe20008001203 */
[----:B--2---:R-:W-:Y:S01]  /*1a0e0*/  IMAD R14, R21, R4, R14 ;  /* 0x00000004150e7224 */ /* 0x004fe200078e020e */
[----:B------:R-:W-:-:S03]  /*1a0f0*/  SHF.R.U32.HI R19, RZ, UR6, R3 ;  /* 0x00000006ff137c19 */ /* 0x000fc60008011603 */
[----:B------:R-:W-:Y:S02]  /*1a100*/  IMAD.MOV.U32 R2, RZ, RZ, R15 ;  /* 0x000000ffff027224 */ /* 0x000fe400078e000f */
[----:B------:R-:W-:Y:S01]  /*1a110*/  IMAD.MOV.U32 R3, RZ, RZ, R19 ;  /* 0x000000ffff037224 */ /* 0x000fe200078e0013 */
[----:B------:R-:W-:Y:S06]  /*1a120*/  @!P0 BRA `(.L_x_407) ;  /* 0x0000000000288947 */ /* 0x000fec0003800000 */
[----:B------:R-:W-:Y:S02]  /*1a130*/  ULDC UR6, c[0x0][0x64c] ;  /* 0x0001930000067ab9 */ /* 0x000fe40000000800 */
[----:B------:R-:W-:-:S05]  /*1a140*/  IADD3 R3, P0, R15, UR6, RZ ;  /* 0x000000060f037c10 */ /* 0x000fca000ff1e0ff */
[----:B------:R-:W-:-:S04]  /*1a150*/  IMAD.X R19, RZ, RZ, R19, P0 ;  /* 0x000000ffff137224 */ /* 0x000fc800000e0613 */
[----:B------:R-:W-:-:S04]  /*1a160*/  IMAD.WIDE.U32 R4, R19, UR10, RZ ;  /* 0x0000000a13047c25 */ /* 0x000fc8000f8e00ff */
[----:B------:R-:W-:-:S04]  /*1a170*/  IMAD.WIDE.U32 R4, P0, R3, UR11, R4 ;  /* 0x0000000b03047c25 */ /* 0x000fc8000f800004 */
[----:B------:R-:W-:-:S04]  /*1a180*/  IMAD.WIDE.U32 R2, R3, UR10, RZ ;  /* 0x0000000a03027c25 */ /* 0x000fc8000f8e00ff */
[----:B------:R-:W-:Y:S01]  /*1a190*/  IMAD.MOV.U32 R2, RZ, RZ, R5 ;  /* 0x000000ffff027224 */ /* 0x000fe200078e0005 */
[----:B------:R-:W-:Y:S01]  /*1a1a0*/  IADD3 RZ, P1, R3, R4, RZ ;  /* 0x0000000403ff7210 */ /* 0x000fe20007f3e0ff */
[----:B------:R-:W-:-:S04]  /*1a1b0*/  IMAD.X R3, RZ, RZ, RZ, P0 ;  /* 0x000000ffff037224 */ /* 0x000fc800000e06ff */
[----:B------:R-:W-:-:S08]  /*1a1c0*/  IMAD.WIDE.U32.X R2, R19, UR11, R2, P1 ;  /* 0x0000000b13027c25 */ /* 0x000fd000088e0402 */
.L_x_407:
[----:B------:R-:W-:Y:S01]  /*1a1d0*/  ULDC UR6, c[0x0][0x648] ;  /* 0x0001920000067ab9 */ /* 0x000fe20000000800 */
[----:B-1----:R-:W-:Y:S01]  /*1a1e0*/  IMAD.MOV R18, RZ, RZ, -R18 ;  /* 0x000000ffff127224 */ /* 0x002fe200078e0a12 */
[----:B------:R-:W-:Y:S01]  /*1a1f0*/  SHF.R.U64 R3, R2, UR6, R3 ;  /* 0x0000000602037c19 */ /* 0x000fe20008001203 */
[----:B------:R-:W-:Y:S01]  /*1a200*/  ULDC UR6, c[0x0][0x638] ;  /* 0x00018e0000067ab9 */ /* 0x000fe20000000800 */
[----:B------:R-:W-:Y:S01]  /*1a210*/  LOP3.LUT R16, R16, UR18, RZ, 0xc0, !PT ;  /* 0x0000001210107c12 */ /* 0x000fe2000f8ec0ff */
[----:B0-----:R-:W-:Y:S01]  /*1a220*/  @P4 IMAD R14, R17, R18, R0 ;  /* 0x00000012110e4224 */ /* 0x001fe200078e0200 */
[----:B------:R-:W-:Y:S01]  /*1a230*/  LOP3.LUT R2, R7, UR4, RZ, 0xc0, !PT ;  /* 0x0000000407027c12 */ /* 0x000fe2000f8ec0ff */
[----:B------:R-:W-:Y:S01]  /*1a240*/  IMAD.MOV R0, RZ, RZ, -R3 ;  /* 0x000000ffff007224 */ /* 0x000fe200078e0a03 */
[----:B------:R-:W-:Y:S01]  /*1a250*/  ULDC UR7, c[0x0][0x610] ;  /* 0x0001840000077ab9 */ /* 0x000fe20000000800 */
[----:B------:R-:W-:Y:S02]  /*1a260*/  IMAD R3, R3, UR5, R16 ;  /* 0x0000000503037c24 */ /* 0x000fe4000f8e0210 */
[----:B------:R-:W-:Y:S01]  /*1a270*/  IMAD R15, R0, UR6, R15 ;  /* 0x00000006000f7c24 */ /* 0x000fe2000f8e020f */
[----:B------:R-:W-:Y:S01]  /*1a280*/  ULDC UR6, c[0x0][0x600] ;  /* 0x0001800000067ab9 */ /* 0x000fe20000000800 */
[----:B------:R-:W-:-:S02]  /*1a290*/  IMAD R14, R3, UR7, R14 ;  /* 0x00000007030e7c24 */ /* 0x000fc4000f8e020e */
[----:B------:R-:W-:Y:S02]  /*1a2a0*/  IMAD R15, R15, UR6, R2 ;  /* 0x000000060f0f7c24 */ /* 0x000fe4000f8e0202 */
[----:B------:R-:W-:-:S03]  /*1a2b0*/  IMAD.MOV.U32 R0, RZ, RZ, 0x1 ;  /* 0x00000001ff007424 */ /* 0x000fc600078e00ff */
[----:B------:R-:W-:Y:S02]  /*1a2c0*/  SEL R7, R15, R14, !P4 ;  /* 0x0000000e0f077207 */ /* 0x000fe40006000000 */
[----:B------:R-:W-:-:S07]  /*1a2d0*/  SEL R5, R14, R15, !P4 ;  /* 0x0000000f0e057207 */ /* 0x000fce0006000000 */
.L_x_405:
[----:B------:R-:W-:Y:S05]  /*1a2e0*/  BSYNC B1 ;  /* 0x0000000000017941 */ /* 0x000fea0003800000 */
.L_x_404:
[----:B------:R-:W-:-:S13]  /*1a2f0*/  LOP3.LUT P0, RZ, R0, 0xff, RZ, 0xc0, !PT ;  /* 0x000000ff00ff7812 */ /* 0x000fda000780c0ff */
[----:B------:R-:W-:Y:S05]  /*1a300*/  @P0 BRA `(.L_x_408) ;  /* 0xfffffff400240947 */ /* 0x000fea000383ffff */
[----:B------:R-:W-:Y:S05]  /*1a310*/  BSYNC B0 ;  /* 0x0000000000007941 */ /* 0x000fea0003800000 */
.L_x_397:
[----:B------:R-:W-:-:S03]  /*1a320*/  UMOV UR6, 0xffffffff ;  /* 0xffffffff00067882 */ /* 0x000fc60000000000 */
[----:B------:R-:W-:Y:S05]  /*1a330*/  BRA.DIV UR6, `(.L_x_409) ;  /* 0x0000000606307947 */ /* 0x000fea000b800000 */
[----:B------:R-:W-:-:S13]  /*1a340*/  ELECT P0, URZ, PT ;  /* 0x00000000003f782f */ /* 0x000fda0003800000 */
.L_x_423:
[----:B------:R-:W-:Y:S04]  /*1a350*/  BSSY B0, `(.L_x_410) ;  /* 0x000002e000007945 */ /* 0x000fe80003800000 */
[----:B------:R-:W-:Y:S05]  /*1a360*/  @!P0 BRA `(.L_x_411) ;  /* 0x0000000000b08947 */ /* 0x000fea0003800000 */
[----:B------:R-:W2:Y:S02]  /*1a370*/  LDL R0, [R1+0x1fc] ;  /* 0x0001fc0001007983 */ /* 0x000ea40000100800 */
[----:B--2---:R-:W-:-:S13]  /*1a380*/  R2UR UR6, R0 ;  /* 0x00000000000672ca */ /* 0x004fda00000e0000 */
[----:B------:R-:W-:-:S04]  /*1a390*/  ULOP3.LUT UR6, UR6, 0x2, URZ, 0xfc, !UPT ;  /* 0x0000000206067892 */ /* 0x000fc8000f8efc3f */
[----:B------:R-:W-:-:S06]  /*1a3a0*/  UISETP.NE.AND UP0, UPT, UR6, 0x3, UPT ;  /* 0x000000030600788c */ /* 0x000fcc000bf05270 */
[----:B------:R-:W-:-:S13]  /*1a3b0*/  PLOP3.LUT P0, PT, PT, PT, UP0, 0x80, 0x0 ;  /* 0x000000000000781c */ /* 0x000fda0003f0f008 */
[----:B------:R-:W-:Y:S05]  /*1a3c0*/  @!P0 BRA `(.L_x_412) ;  /* 0x0000000000048947 */ /* 0x000fea0003800000 */
[----:B------:R-:W-:Y:S01]  /*1a3d0*/  BPT.TRAP 0x1 ;  /* 0x000000040000795c */ /* 0x000fe20000300000 */
.L_x_412:
[----:B------:R-:W0:Y:S01]  /*1a3e0*/  S2R R3, SR_CgaCtaId ;  /* 0x0000000000037919 */ /* 0x000e220000008800 */
[----:B------:R-:W-:Y:S02]  /*1a3f0*/  MOV R0, 0x400 ;  /* 0x0000040000007802 */ /* 0x000fe40000000f00 */
[----:B------:R-:W-:Y:S02]  /*1a400*/  SHF.L.U32 R2, R13, 0x1f, RZ ;  /* 0x0000001f0d027819 */ /* 0x000fe400000006ff */
[----:B0-----:R-:W-:-:S05]  /*1a410*/  LEA R3, R3, R0, 0x18 ;  /* 0x0000000003037211 */ /* 0x001fca00078ec0ff */
[----:B------:R-:W-:-:S04]  /*1a420*/  VIADD R3, R3, 0x20 ;  /* 0x0000002003037836 */ /* 0x000fc80000000000 */
[C---:B------:R-:W-:Y:S02]  /*1a430*/  IMAD R5, R12.reuse, 0x8, R3 ;  /* 0x000000080c057824 */ /* 0x040fe400078e0203 */
[----:B------:R-:W-:Y:S02]  /*1a440*/  VIADD R12, R12, 0x1 ;  /* 0x000000010c0c7836 */ /* 0x000fe40000000000 */
[----:B------:R-:W0:Y:S03]  /*1a450*/  SYNCS.PHASECHK.TRANS64.TRYWAIT P0, [R5+URZ], R2 ;  /* 0x00000002050075a7 */ /* 0x000e26000800017f */
[----:B------:R-:W-:-:S04]  /*1a460*/  ISETP.NE.AND P1, PT, R12, 0x4, PT ;  /* 0x000000040c00780c */ /* 0x000fc80003f25270 */
[----:B------:R-:W-:Y:S02]  /*1a470*/  SEL R0, RZ, 0x1, P1 ;  /* 0x00000001ff007807 */ /* 0x000fe40000800000 */
[----:B------:R-:W-:Y:S02]  /*1a480*/  SEL R12, R12, RZ, P1 ;  /* 0x000000ff0c0c7207 */ /* 0x000fe40000800000 */
[----:B------:R-:W-:-:S03]  /*1a490*/  LOP3.LUT R13, R13, R0, RZ, 0x3c, !PT ;  /* 0x000000000d0d7212 */ /* 0x000fc600078e3cff */
[----:B------:R-:W-:Y:S01]  /*1a4a0*/  IMAD R7, R12, 0x8, R3 ;  /* 0x000000080c077824 */ /* 0x000fe200078e0203 */
[----:B------:R-:W-:Y:S01]  /*1a4b0*/  SHF.L.U32 R4, R13, 0x1f, RZ ;  /* 0x0000001f0d047819 */ /* 0x000fe200000006ff */
[----:B0-----:R-:W-:Y:S06]  /*1a4c0*/  @!P0 BRA `(.L_x_413) ;  /* 0x0000000000ec8947 */ /* 0x001fec0003800000 */
.L_x_424:
[----:B------:R-:W1:Y:S01]  /*1a4d0*/  SYNCS.PHASECHK.TRANS64.TRYWAIT P0, [R7+URZ], R4 ;  /* 0x00000004070075a7 */ /* 0x000e62000800017f */
[----:B------:R-:W-:-:S05]  /*1a4e0*/  VIADD R0, R12, 0x1 ;  /* 0x000000010c007836 */ /* 0x000fca0000000000 */
[----:B------:R-:W-:-:S04]  /*1a4f0*/  ISETP.NE.AND P1, PT, R0, 0x4, PT ;  /* 0x000000040000780c */ /* 0x000fc80003f25270 */
[----:B0-----:R-:W-:Y:S02]  /*1a500*/  SEL R2, RZ, 0x1, P1 ;  /* 0x00000001ff027807 */ /* 0x001fe40000800000 */
[----:B------:R-:W-:Y:S02]  /*1a510*/  SEL R0, R0, RZ, P1 ;  /* 0x000000ff00007207 */ /* 0x000fe40000800000 */
[----:B------:R-:W-:-:S03]  /*1a520*/  LOP3.LUT R13, R13, R2, RZ, 0x3c, !PT ;  /* 0x000000020d0d7212 */ /* 0x000fc600078e3cff */
[----:B------:R-:W-:Y:S01]  /*1a530*/  IMAD R6, R0, 0x8, R3 ;  /* 0x0000000800067824 */ /* 0x000fe200078e0203 */
[----:B------:R-:W-:Y:S01]  /*1a540*/  SHF.L.U32 R5, R13, 0x1f, RZ ;  /* 0x0000001f0d057819 */ /* 0x000fe200000006ff */
[----:B-1----:R-:W-:Y:S06]  /*1a550*/  @!P0 BRA `(.L_x_414) ;  /* 0x0000000000dc8947 */ /* 0x002fec0003800000 */
.L_x_425:
[----:B------:R-:W1:Y:S01]  /*1a560*/  SYNCS.PHASECHK.TRANS64.TRYWAIT P0, [R6+URZ], R5 ;  /* 0x00000005060075a7 */ /* 0x000e62000800017f */
[----:B------:R-:W-:-:S05]  /*1a570*/  VIADD R0, R0, 0x1 ;  /* 0x0000000100007836 */ /* 0x000fca0000000000 */
[----:B------:R-:W-:-:S04]  /*1a580*/  ISETP.NE.AND P1, PT, R0, 0x4, PT ;  /* 0x000000040000780c */ /* 0x000fc80003f25270 */
[----:B------:R-:W-:Y:S02]  /*1a590*/  SEL R2, RZ, 0x1, P1 ;  /* 0x00000001ff027807 */ /* 0x000fe40000800000 */
[----:B------:R-:W-:Y:S02]  /*1a5a0*/  SEL R0, R0, RZ, P1 ;  /* 0x000000ff00007207 */ /* 0x000fe40000800000 */
[----:B------:R-:W-:Y:S01]  /*1a5b0*/  LOP3.LUT R2, R13, R2, RZ, 0x3c, !PT ;  /* 0x000000020d027212 */ /* 0x000fe200078e3cff */
[----:B-1----:R-:W-:Y:S06]  /*1a5c0*/  @!P0 BRA `(.L_x_415) ;  /* 0x0000000000d48947 */ /* 0x002fec0003800000 */
.L_x_426:
[----:B------:R-:W-:Y:S01]  /*1a5d0*/  IMAD R3, R0, 0x8, R3 ;  /* 0x0000000800037824 */ /* 0x000fe200078e0203 */
[----:B------:R-:W-:-:S07]  /*1a5e0*/  SHF.L.U32 R0, R2, 0x1f, RZ ;  /* 0x0000001f02007819 */ /* 0x000fce00000006ff */
.L_x_416:
[----:B--2---:R2:W3:Y:S02]  /*1a5f0*/  SYNCS.PHASECHK.TRANS64.TRYWAIT P0, [R3+URZ], R0 ;  /* 0x00000000030075a7 */ /* 0x0044e4000800017f */
[----:B---3--:R-:W-:Y:S05]  /*1a600*/  @!P0 NANOSLEEP.SYNCS 0x989680 ;  /* 0x009896800000895d */ /* 0x008fea0003900000 */
[----:B------:R-:W3:Y:S02]  /*1a610*/  @!P0 SYNCS.PHASECHK.TRANS64 P0, [R3+URZ], R0 ;  /* 0x00000000030085a7 */ /* 0x000ee4000800007f */
[----:B---3--:R-:W-:Y:S05]  /*1a620*/  @!P0 BRA `(.L_x_416) ;  /* 0xfffffffc00f08947 */ /* 0x008fea000383ffff */
.L_x_411:
[----:B------:R-:W-:Y:S05]  /*1a630*/  BSYNC B0 ;  /* 0x0000000000007941 */ /* 0x000fea0003800000 */
.L_x_410:
[----:B------:R-:W-:Y:S05]  /*1a640*/  EXIT ;  /* 0x000000000000794d */ /* 0x000fea0003800000 */
.L_x_21:
[----:B-1----:R-:W-:-:S04]  /*1a650*/  IMAD.U32 R3, RZ, RZ, UR6 ;  /* 0x00000006ff037e24 */ /* 0x002fc8000f8e00ff */
[----:B------:R1:W3:Y:S03]  /*1a660*/  SYNCS.PHASECHK.TRANS64.TRYWAIT P0, [R3+URZ], R0 ;  /* 0x00000000030075a7 */ /* 0x0002e6000800017f */
[----:B---3--:R-:W-:Y:S05]  /*1a670*/  @!P0 NANOSLEEP.SYNCS 0x989680 ;  /* 0x009896800000895d */ /* 0x008fea0003900000 */
[----:B------:R-:W3:Y:S02]  /*1a680*/  @!P0 SYNCS.PHASECHK.TRANS64 P0, [R3+URZ], R0 ;  /* 0x00000000030085a7 */ /* 0x000ee4000800007f */
[----:B---3--:R-:W-:Y:S05]  /*1a690*/  @!P0 BRA `(.L_x_21) ;  /* 0xfffffffc00ec8947 */ /* 0x008fea000383ffff */
[----:B------:R-:W-:Y:S05]  /*1a6a0*/  BRA `(.L_x_20) ;  /* 0xfffffe7c00d07947 */ /* 0x000fea000383ffff */
.L_x_27:
[----:B-----5:R4:W-:Y:S02]  /*1a6b0*/  STL [R1+0x220], R0 ;  /* 0x0002200001007387 */ /* 0x0209e40000100800 */
[----:B----4-:R-:W-:-:S04]  /*1a6c0*/  IMAD.U32 R0, RZ, RZ, UR8 ;  /* 0x00000008ff007e24 */ /* 0x010fc8000f8e00ff */
[----:B------:R4:W0:Y:S03]  /*1a6d0*/  SYNCS.PHASECHK.TRANS64.TRYWAIT P0, [R0+URZ], R229 ;  /* 0x000000e5000075a7 */ /* 0x000826000800017f */
[----:B0-----:R-:W-:Y:S05]  /*1a6e0*/  @!P0 NANOSLEEP.SYNCS 0x989680 ;  /* 0x009896800000895d */ /* 0x001fea0003900000 */
[----:B------:R4:W0:Y:S02]  /*1a6f0*/  @!P0 SYNCS.PHASECHK.TRANS64 P0, [R0+URZ], R229 ;  /* 0x000000e5000085a7 */ /* 0x000824000800007f */
[----:B----4-:R4:W5:Y:S02]  /*1a700*/  LDL.LU R0, [R1+0x220] ;  /* 0x0002200001007983 */ /* 0x0109640000300800 */
[----:B0---4-:R-:W-:Y:S05]  /*1a710*/  @!P0 BRA `(.L_x_27) ;  /* 0xfffffffc00e48947 */ /* 0x011fea000383ffff */
[----:B------:R-:W-:Y:S05]  /*1a720*/  BRA `(.L_x_26) ;  /* 0xfffffeb400647947 */ /* 0x000fea000383ffff */
.L_x_398:
[----:B------:R-:W-:Y:S01]  /*1a730*/  BSSY B1, `(.L_x_417) ;  /* 0x0000006000017945 */ /* 0x000fe20003800000 */
[----:B------:R-:W-:-:S07]  /*1a740*/  IMAD.MOV.U32 R0, RZ, RZ, -0x1 ;  /* 0xffffffffff007424 */ /* 0x000fce00078e00ff */
[----:B------:R-:W-:Y:S05]  /*1a750*/  WARPSYNC.COLLECTIVE R0, `(.L_x_418) ;  /* 0x00000000000c7348 */ /* 0x000fea0003c00000 */
[----:B------:R-:W-:Y:S02]  /*1a760*/  ELECT P0, UR62, PT ;  /* 0x00000000003e782f */ /* 0x000fe40003800000 */
[----:B------:R-:W-:Y:S01]  /*1a770*/  MOV R0, UR62 ;  /* 0x0000003e00007c02 */ /* 0x000fe20008000f00 */
[----:B------:R-:W-:Y:S10]  /*1a780*/  ENDCOLLECTIVE ;  /* 0x000000000000791b */ /* 0x000ff40003800000 */
.L_x_418:
[----:B------:R-:W-:Y:S05]  /*1a790*/  BSYNC B1 ;  /* 0x0000000000017941 */ /* 0x000fea0003800000 */
.L_x_417:
[----:B------:R-:W-:Y:S05]  /*1a7a0*/  BRA `(.L_x_419) ;  /* 0xfffffff000087947 */ /* 0x000fea000383ffff */
.L_x_401:
[----:B0-----:R0:W2:Y:S02]  /*1a7b0*/  SYNCS.PHASECHK.TRANS64.TRYWAIT P0, [R15+URZ+0x20], R4 ;  /* 0x000020040f0075a7 */ /* 0x0010a4000800017f */
[----:B--2---:R-:W-:Y:S05]  /*1a7c0*/  @!P0 NANOSLEEP.SYNCS 0x989680 ;  /* 0x009896800000895d */ /* 0x004fea0003900000 */
[----:B------:R-:W2:Y:S02]  /*1a7d0*/  @!P0 SYNCS.PHASECHK.TRANS64 P0, [R15+URZ+0x20], R4 ;  /* 0x000020040f0085a7 */ /* 0x000ea4000800007f */
[----:B--2---:R-:W-:Y:S05]  /*1a7e0*/  @!P0 BRA `(.L_x_401) ;  /* 0xfffffffc00f08947 */ /* 0x004fea000383ffff */
[----:B------:R-:W-:Y:S05]  /*1a7f0*/  BRA `(.L_x_420) ;  /* 0xfffffff000487947 */ /* 0x000fea000383ffff */
.L_x_409:
[----:B------:R-:W-:Y:S01]  /*1a800*/  BSSY B0, `(.L_x_421) ;  /* 0x0000006000007945 */ /* 0x000fe20003800000 */
[----:B------:R-:W-:-:S07]  /*1a810*/  IMAD.MOV.U32 R0, RZ, RZ, -0x1 ;  /* 0xffffffffff007424 */ /* 0x000fce00078e00ff */
[----:B------:R-:W-:Y:S05]  /*1a820*/  WARPSYNC.COLLECTIVE R0, `(.L_x_422) ;  /* 0x00000000000c7348 */ /* 0x000fea0003c00000 */
[----:B------:R-:W-:Y:S02]  /*1a830*/  ELECT P0, UR62, PT ;  /* 0x00000000003e782f */ /* 0x000fe40003800000 */
[----:B------:R-:W-:Y:S01]  /*1a840*/  MOV R0, UR62 ;  /* 0x0000003e00007c02 */ /* 0x000fe20008000f00 */
[----:B------:R-:W-:Y:S10]  /*1a850*/  ENDCOLLECTIVE ;  /* 0x000000000000791b */ /* 0x000ff40003800000 */
.L_x_422:
[----:B------:R-:W-:Y:S05]  /*1a860*/  BSYNC B0 ;  /* 0x0000000000007941 */ /* 0x000fea0003800000 */
.L_x_421:
[----:B------:R-:W-:Y:S05]  /*1a870*/  BRA `(.L_x_423) ;  /* 0xfffffff800b47947 */ /* 0x000fea000383ffff */
.L_x_413:
[----:B0-----:R0:W1:Y:S02]  /*1a880*/  SYNCS.PHASECHK.TRANS64.TRYWAIT P0, [R5+URZ], R2 ;  /* 0x00000002050075a7 */ /* 0x001064000800017f */
[----:B-1----:R-:W-:Y:S05]  /*1a890*/  @!P0 NANOSLEEP.SYNCS 0x989680 ;  /* 0x009896800000895d */ /* 0x002fea0003900000 */
[----:B------:R-:W1:Y:S02]  /*1a8a0*/  @!P0 SYNCS.PHASECHK.TRANS64 P0, [R5+URZ], R2 ;  /* 0x00000002050085a7 */ /* 0x000e64000800007f */
[----:B-1----:R-:W-:Y:S05]  /*1a8b0*/  @!P0 BRA `(.L_x_413) ;  /* 0xfffffffc00f08947 */ /* 0x002fea000383ffff */
[----:B------:R-:W-:Y:S05]  /*1a8c0*/  BRA `(.L_x_424) ;  /* 0xfffffffc00007947 */ /* 0x000fea000383ffff */
.L_x_414:
[----:B0-----:R0:W1:Y:S02]  /*1a8d0*/  SYNCS.PHASECHK.TRANS64.TRYWAIT P0, [R7+URZ], R4 ;  /* 0x00000004070075a7 */ /* 0x001064000800017f */
[----:B-1----:R-:W-:Y:S05]  /*1a8e0*/  @!P0 NANOSLEEP.SYNCS 0x989680 ;  /* 0x009896800000895d */ /* 0x002fea0003900000 */
[----:B------:R-:W1:Y:S02]  /*1a8f0*/  @!P0 SYNCS.PHASECHK.TRANS64 P0, [R7+URZ], R4 ;  /* 0x00000004070085a7 */ /* 0x000e64000800007f */
[----:B-1----:R-:W-:Y:S05]  /*1a900*/  @!P0 BRA `(.L_x_414) ;  /* 0xfffffffc00f08947 */ /* 0x002fea000383ffff */
[----:B------:R-:W-:Y:S05]  /*1a910*/  BRA `(.L_x_425) ;  /* 0xfffffffc00107947 */ /* 0x000fea000383ffff */
.L_x_415:
[----:B-1----:R1:W2:Y:S02]  /*1a920*/  SYNCS.PHASECHK.TRANS64.TRYWAIT P0, [R6+URZ], R5 ;  /* 0x00000005060075a7 */ /* 0x0022a4000800017f */
[----:B--2---:R-:W-:Y:S05]  /*1a930*/  @!P0 NANOSLEEP.SYNCS 0x989680 ;  /* 0x009896800000895d */ /* 0x004fea0003900000 */
[----:B------:R-:W2:Y:S02]  /*1a940*/  @!P0 SYNCS.PHASECHK.TRANS64 P0, [R6+URZ], R5 ;  /* 0x00000005060085a7 */ /* 0x000ea4000800007f */
[----:B--2---:R-:W-:Y:S05]  /*1a950*/  @!P0 BRA `(.L_x_415) ;  /* 0xfffffffc00f08947 */ /* 0x004fea000383ffff */
[----:B------:R-:W-:Y:S05]  /*1a960*/  BRA `(.L_x_426) ;  /* 0xfffffffc00187947 */ /* 0x000fea000383ffff */
.L_x_427:
[----:B------:R-:W-:-:S00]  /*1a970*/  BRA `(.L_x_427) ;  /* 0xfffffffc00fc7947 */ /* 0x000fc0000383ffff */
[----:B------:R-:W-:-:S00]  /*1a980*/  NOP ;  /* 0x0000000000007918 */ /* 0x000fc00000000000 */
[----:B------:R-:W-:-:S00]  /*1a990*/  NOP ;  /* 0x0000000000007918 */ /* 0x000fc00000000000 */
[----:B------:R-:W-:-:S00]  /*1a9a0*/  NOP ;  /* 0x0000000000007918 */ /* 0x000fc00000000000 */
[----:B------:R-:W-:-:S00]  /*1a9b0*/  NOP ;  /* 0x0000000000007918 */ /* 0x000fc00000000000 */
[----:B------:R-:W-:-:S00]  /*1a9c0*/  NOP ;  /* 0x0000000000007918 */ /* 0x000fc00000000000 */
[----:B------:R-:W-:-:S00]  /*1a9d0*/  NOP ;  /* 0x0000000000007918 */ /* 0x000fc00000000000 */
[----:B------:R-:W-:-:S00]  /*1a9e0*/  NOP ;  /* 0x0000000000007918 */ /* 0x000fc00000000000 */
[----:B------:R-:W-:-:S00]  /*1a9f0*/  NOP ;  /* 0x0000000000007918 */ /* 0x000fc00000000000 */
.L_x_428:


//--------------------- .nv.shared._ZN7cutlass13device_kernelINS_4gemm6kernel13GemmUniversalIN4cute5tupleIJiiiiEEENS1_10collective13CollectiveMmaINS1_37MainloopSm90TmaGmmaWarpSpecializedFP8ILi4ENS5_IJNS4_1CILi2EEENSA_ILi1EEESC_EEENS1_35KernelTmaWarpSpecializedCooperativeEEENS5_IJNSA_ILi192EEENSA_ILi176EEENSA_ILi128EEEEEENS_12float_e4m3_tENS5_IJlSC_lEEESK_SL_NS4_8TiledMMAINS4_8MMA_AtomIJNS4_4SM904GMMA30MMA_64x16x32_F32E4M3E4M3_SS_TNILNSP_7ScaleInE1ELSR_1EEEEEENS4_6LayoutISD_NS5_IJSC_NSA_ILi0EEESV_EEEEENS5_IJNS4_10UnderscoreESY_SY_EEEEENS4_13SM90_TMA_LOADENS4_14ComposedLayoutINS4_7SwizzleILi3ELi4ELi3EEENS4_18smem_ptr_flag_bitsILi8EEENSU_INS5_IJNSA_ILi8EEESI_EEENS5_IJSI_SC_EEEEEEEvNS4_8identityENS4_23SM90_TMA_LOAD_MULTICASTES1B_vS1C_EENS_8epilogue10collective6detail29Sm90TmaWarpSpecializedAdapterINS1G_15DefaultEpilogueISK_SL_SL_NS1F_6thread17LinearCombinationISK_Li1EffLNS1K_9ScaleType4KindE0ELNS_15FloatRoundStyleE2ESK_EENS1_15EpilogueDefaultEEEEEvvEEEEvNT_6ParamsE --------------------------
	.section	.nv.shared._ZN7cutlass13device_kernelINS_4gemm6kernel13GemmUniversalIN4cute5tupleIJiiiiEEENS1_10collective13CollectiveMmaINS1_37MainloopSm90TmaGmmaWarpSpecializedFP8ILi4ENS5_IJNS4_1CILi2EEENSA_ILi1EEESC_EEENS1_35KernelTmaWarpSpecializedCooperativeEEENS5_IJNSA_ILi192EEENSA_ILi176EEENSA_ILi128EEEEEENS_12float_e4m3_tENS5_IJlSC_lEEESK_SL_NS4_8TiledMMAINS4_8MMA_AtomIJNS4_4SM904GMMA30MMA_64x16x32_F32E4M3E4M3_SS_TNILNSP_7ScaleInE1ELSR_1EEEEEENS4_6LayoutISD_NS5_IJSC_NSA_ILi0EEESV_EEEEENS5_IJNS4_10UnderscoreESY_SY_EEEEENS4_13SM90_TMA_LOADENS4_14ComposedLayoutINS4_7SwizzleILi3ELi4ELi3EEENS4_18smem_ptr_flag_bitsILi8EEENSU_INS5_IJNSA_ILi8EEESI_EEENS5_IJSI_SC_EEEEEEEvNS4_8identityENS4_23SM90_TMA_LOAD_MULTICASTES1B_vS1C_EENS_8epilogue10collective6detail29Sm90TmaWarpSpecializedAdapterINS1G_15DefaultEpilogueISK_SL_SL_NS1F_6thread17LinearCombinationISK_Li1EffLNS1K_9ScaleType4KindE0ELNS_15FloatRoundStyleE2ESK_EENS1_15EpilogueDefaultEEEEEvvEEEEvNT_6ParamsE,"aw",@nobits
	.sectionflags	@""
	.align	16
	.zero		1024


//--------------------- .nv.shared.reserved.0     --------------------------
	.section	.nv.shared.reserved.0,"aw",@nobits
	.weak		__nv_reservedSMEM_offset_0_alias
	.size		__nv_reservedSMEM_offset_0_alias, 0, 0
	.other		__nv_reservedSMEM_offset_0_alias,@"STO_CUDA_RESERVED_SHARED STV_DEFAULT"
__nv_reservedSMEM_offset_0_alias:
	.zero		0


//--------------------- .nv.global                --------------------------
	.section	.nv.global,"aw",@nobits
.nv.global:
	.type		_ZN40_INTERNAL_b8d70b47_4_k_cu_6007bb78_167614cute1_E,@object
	.size		_ZN40_INTERNAL_b8d70b47_4_k_cu_6007bb78_167614cute1_E,(_ZN40_INTERNAL_b8d70b47_4_k_cu_6007bb78_167614cuda3std3__45__cpo6cbeginE - _ZN40_INTERNAL_b8d70b47_4_k_cu_6007bb78_167614cute1_E)
_ZN40_INTERNAL_b8d70b47_4_k_cu_6007bb78_167614cute1_E:
	.zero		1
	.type		_ZN40_INTERNAL_b8d70b47_4_k_cu_6007bb78_167614cuda3std3__45__cpo6cbeginE,@object
	.size		_ZN40_INTERNAL_b8d70b47_4_k_cu_6007bb78_167614cuda3std3__45__cpo6cbeginE,(_ZN40_INTERNAL_b8d70b47_4_k_cu_6007bb78_167614cuda3std3__48in_placeE - _ZN40_INTERNAL_b8d70b47_4_k_cu_6007bb78_167614cuda3std3__45__cpo6cbeginE)
_ZN40_INTERNAL_b8d70b47_4_k_cu_6007bb78_167614cuda3std3__45__cpo6cbeginE:
	.zero		1
	.type		_ZN40_INTERNAL_b8d70b47_4_k_cu_6007bb78_167614cuda3std3__48in_placeE,@object
	.size		_ZN40_INTERNAL_b8d70b47_4_k_cu_6007bb78_167614cuda3std3__48in_placeE,(_ZN40_INTERNAL_b8d70b47_4_k_cu_6007bb78_167614cuda3std6ranges3__45__cpo9iter_moveE - _ZN40_INTERNAL_b8d70b47_4_k_cu_6007bb78_167614cuda3std3__48in_placeE)
_ZN40_INTERNAL_b8d70b47_4_k_cu_6007bb78_167614cuda3std3__48in_placeE:
	.zero		1
	.type		_ZN40_INTERNAL_b8d70b47_4_k_cu_6007bb78_167614cuda3std6ranges3__45__cpo9iter_moveE,@object
	.size		_ZN40_INTERNAL_b8d70b47_4_k_cu_6007bb78_167614cuda3std6ranges3__45__cpo9iter_moveE,(_ZN40_INTERNAL_b8d70b47_4_k_cu_6007bb78_167614cuda3std3__45__cpo5beginE - _ZN40_INTERNAL_b8d70b47_4_k_cu_6007bb78_167614cuda3std6ranges3__45__cpo9iter_moveE)
_ZN40_INTERNAL_b8d70b47_4_k_cu_6007bb78_167614cuda3std6ranges3__45__cpo9iter_moveE:
	.zero		1
	.type		_ZN40_INTERNAL_b8d70b47_4_k_cu_6007bb78_167614cuda3std3__45__cpo5beginE,@object
	.size		_ZN40_INTERNAL_b8d70b47_4_k_cu_6007bb78_167614cuda3std3__45__cpo5beginE,(_ZN40_INTERNAL_b8d70b47_4_k_cu_6007bb78_167614cuda3std3__442_GLOBAL__N__b8d70b47_4_k_cu_6007bb78_167616ignoreE - _ZN40_INTERNAL_b8d70b47_4_k_cu_6007bb78_167614cuda3std3__45__cpo5beginE)
_ZN40_INTERNAL_b8d70b47_4_k_cu_6007bb78_167614cuda3std3__45__cpo5beginE:
	.zero		1
	.type		_ZN40_INTERNAL_b8d70b47_4_k_cu_6007bb78_167614cuda3std3__442_GLOBAL__N__b8d70b47_4_k_cu_6007bb78_167616ignoreE,@object
	.size		_ZN40_INTERNAL_b8d70b47_4_k_cu_6007bb78_167614cuda3std3__442_GLOBAL__N__b8d70b47_4_k_cu_6007bb78_167616ignoreE,(_ZN40_INTERNAL_b8d70b47_4_k_cu_6007bb78_167614cute7productE - _ZN40_INTERNAL_b8d70b47_4_k_cu_6007bb78_167614cuda3std3__442_GLOBAL__N__b8d70b47_4_k_cu_6007bb78_167616ignoreE)
_ZN40_INTERNAL_b8d70b47_4_k_cu_6007bb78_167614cuda3std3__442_GLOBAL__N__b8d70b47_4_k_cu_6007bb78_167616ignoreE:
	.zero		1
	.type		_ZN40_INTERNAL_b8d70b47_4_k_cu_6007bb78_167614cute7productE,@object
	.size		_ZN40_INTERNAL_b8d70b47_4_k_cu_6007bb78_167614cute7productE,(_ZN40_INTERNAL_b8d70b47_4_k_cu_6007bb78_167614cuda3std3__45__cpo3endE - _ZN40_INTERNAL_b8d70b47_4_k_cu_6007bb78_167614cute7productE)
_ZN40_INTERNAL_b8d70b47_4_k_cu_6007bb78_167614cute7productE:
	.zero		1
	.type		_ZN40_INTERNAL_b8d70b47_4_k_cu_6007bb78_167614cuda3std3__45__cpo3endE,@object
	.size		_ZN40_INTERNAL_b8d70b47_4_k_cu_6007bb78_167614cuda3std3__45__cpo3endE,(_ZN40_INTERNAL_b8d70b47_4_k_cu_6007bb78_167614cuda3std3__419piecewise_constructE - _ZN40_INTERNAL_b8d70b47_4_k_cu_6007bb78_167614cuda3std3__45__cpo3endE)
_ZN40_INTERNAL_b8d70b47_4_k_cu_6007bb78_167614cuda3std3__45__cpo3endE:
	.zero		1
	.type		_ZN40_INTERNAL_b8d70b47_4_k_cu_6007bb78_167614cuda3std3__419piecewise_constructE,@object
	.size		_ZN40_INTERNAL_b8d70b47_4_k_cu_6007bb78_167614cuda3std3__419piecewise_constructE,(_ZN40_INTERNAL_b8d70b47_4_k_cu_6007bb78_167614cuda3std3__45__cpo4cendE - _ZN40_INTERNAL_b8d70b47_4_k_cu_6007bb78_167614cuda3std3__419piecewise_constructE)
_ZN40_INTERNAL_b8d70b47_4_k_cu_6007bb78_167614cuda3std3__419piecewise_constructE:
	.zero		1
	.type		_ZN40_INTERNAL_b8d70b47_4_k_cu_6007bb78_167614cuda3std3__45__cpo4cendE,@object
	.size		_ZN40_INTERNAL_b8d70b47_4_k_cu_6007bb78_167614cuda3std3__45__cpo4cendE,(_ZN40_INTERNAL_b8d70b47_4_k_cu_6007bb78_167614cuda3std6ranges3__45__cpo4swapE - _ZN40_INTERNAL_b8d70b47_4_k_cu_6007bb78_167614cuda3std3__45__cpo4cendE)
_ZN40_INTERNAL_b8d70b47_4_k_cu_6007bb78_167614cuda3std3__45__cpo4cendE:
	.zero		1
	.type		_ZN40_INTERNAL_b8d70b47_4_k_cu_6007bb78_167614cuda3std6ranges3__45__cpo4swapE,@object
	.size		_ZN40_INTERNAL_b8d70b47_4_k_cu_6007bb78_167614cuda3std6ranges3__45__cpo4swapE,(.L_7 - _ZN40_INTERNAL_b8d70b47_4_k_cu_6007bb78_167614cuda3std6ranges3__45__cpo4swapE)
_ZN40_INTERNAL_b8d70b47_4_k_cu_6007bb78_167614cuda3std6ranges3__45__cpo4swapE:
	.zero		1
.L_7:


//--------------------- .nv.constant0._ZN7cutlass13device_kernelINS_4gemm6kernel13GemmUniversalIN4cute5tupleIJiiiiEEENS1_10collective13CollectiveMmaINS1_37MainloopSm90TmaGmmaWarpSpecializedFP8ILi4ENS5_IJNS4_1CILi2EEENSA_ILi1EEESC_EEENS1_35KernelTmaWarpSpecializedCooperativeEEENS5_IJNSA_ILi192EEENSA_ILi176EEENSA_ILi128EEEEEENS_12float_e4m3_tENS5_IJlSC_lEEESK_SL_NS4_8TiledMMAINS4_8MMA_AtomIJNS4_4SM904GMMA30MMA_64x16x32_F32E4M3E4M3_SS_TNILNSP_7ScaleInE1ELSR_1EEEEEENS4_6LayoutISD_NS5_IJSC_NSA_ILi0EEESV_EEEEENS5_IJNS4_10UnderscoreESY_SY_EEEEENS4_13SM90_TMA_LOADENS4_14ComposedLayoutINS4_7SwizzleILi3ELi4ELi3EEENS4_18smem_ptr_flag_bitsILi8EEENSU_INS5_IJNSA_ILi8EEESI_EEENS5_IJSI_SC_EEEEEEEvNS4_8identityENS4_23SM90_TMA_LOAD_MULTICASTES1B_vS1C_EENS_8epilogue10collective6detail29Sm90TmaWarpSpecializedAdapterINS1G_15DefaultEpilogueISK_SL_SL_NS1F_6thread17LinearCombinationISK_Li1EffLNS1K_9ScaleType4KindE0ELNS_15FloatRoundStyleE2ESK_EENS1_15EpilogueDefaultEEEEEvvEEEEvNT_6ParamsE --------------------------
	.section	.nv.constant0._ZN7cutlass13device_kernelINS_4gemm6kernel13GemmUniversalIN4cute5tupleIJiiiiEEENS1_10collective13CollectiveMmaINS1_37MainloopSm90TmaGmmaWarpSpecializedFP8ILi4ENS5_IJNS4_1CILi2EEENSA_ILi1EEESC_EEENS1_35KernelTmaWarpSpecializedCooperativeEEENS5_IJNSA_ILi192EEENSA_ILi176EEENSA_ILi128EEEEEENS_12float_e4m3_tENS5_IJlSC_lEEESK_SL_NS4_8TiledMMAINS4_8MMA_AtomIJNS4_4SM904GMMA30MMA_64x16x32_F32E4M3E4M3_SS_TNILNSP_7ScaleInE1ELSR_1EEEEEENS4_6LayoutISD_NS5_IJSC_NSA_ILi0EEESV_EEEEENS5_IJNS4_10UnderscoreESY_SY_EEEEENS4_13SM90_TMA_LOADENS4_14ComposedLayoutINS4_7SwizzleILi3ELi4ELi3EEENS4_18smem_ptr_flag_bitsILi8EEENSU_INS5_IJNSA_ILi8EEESI_EEENS5_IJSI_SC_EEEEEEEvNS4_8identityENS4_23SM90_TMA_LOAD_MULTICASTES1B_vS1C_EENS_8epilogue10collective6detail29Sm90TmaWarpSpecializedAdapterINS1G_15DefaultEpilogueISK_SL_SL_NS1F_6thread17LinearCombinationISK_Li1EffLNS1K_9ScaleType4KindE0ELNS_15FloatRoundStyleE2ESK_EENS1_15EpilogueDefaultEEEEEvvEEEEvNT_6ParamsE,"a",@progbits
	.sectionflags	@""
	.align	4
.nv.constant0._ZN7cutlass13device_kernelINS_4gemm6kernel13GemmUniversalIN4cute5tupleIJiiiiEEENS1_10collective13CollectiveMmaINS1_37MainloopSm90TmaGmmaWarpSpecializedFP8ILi4ENS5_IJNS4_1CILi2EEENSA_ILi1EEESC_EEENS1_35KernelTmaWarpSpecializedCooperativeEEENS5_IJNSA_ILi192EEENSA_ILi176EEENSA_ILi128EEEEEENS_12float_e4m3_tENS5_IJlSC_lEEESK_SL_NS4_8TiledMMAINS4_8MMA_AtomIJNS4_4SM904GMMA30MMA_64x16x32_F32E4M3E4M3_SS_TNILNSP_7ScaleInE1ELSR_1EEEEEENS4_6LayoutISD_NS5_IJSC_NSA_ILi0EEESV_EEEEENS5_IJNS4_10UnderscoreESY_SY_EEEEENS4_13SM90_TMA_LOADENS4_14ComposedLayoutINS4_7SwizzleILi3ELi4ELi3EEENS4_18smem_ptr_flag_bitsILi8EEENSU_INS5_IJNSA_ILi8EEESI_EEENS5_IJSI_SC_EEEEEEEvNS4_8identityENS4_23SM90_TMA_LOAD_MULTICASTES1B_vS1C_EENS_8epilogue10collective6detail29Sm90TmaWarpSpecializedAdapterINS1G_15DefaultEpilogueISK_SL_SL_NS1F_6thread17LinearCombinationISK_Li1EffLNS1K_9ScaleType4KindE0ELNS_15FloatRoundStyleE2ESK_EENS1_15EpilogueDefaultEEEEEvvEEEEvNT_6ParamsE:
	.zero		1664


//--------------------- SYMBOLS --------------------------

	.type		.nv.reservedSmem.offset0,@object
	.size		.nv.reservedSmem.offset0,0x4
